//
// Generated by NVIDIA NVVM Compiler
//
// Compiler Build ID: CL-36424714
// Cuda compilation tools, release 13.0, V13.0.88
// Based on NVVM 20.0.0
//

.version 9.0
.target sm_100
.address_size 64

	// .globl	_Z15gpu_monte_carloPfP17curandStateXORWOW
.global .align 4 .b8 precalc_xorwow_matrix[102400];
.global .align 4 .b8 precalc_xorwow_offset_matrix[102400];
.global .align 4 .b8 mrg32k3aM1[2304];
.global .align 4 .b8 mrg32k3aM2[2304];
.global .align 4 .b8 mrg32k3aM1SubSeq[2016];
.global .align 4 .b8 mrg32k3aM2SubSeq[2016];
.global .align 4 .b8 mrg32k3aM1Seq[2304];
.global .align 4 .b8 mrg32k3aM2Seq[2304];
.const .align 8 .b8 __cr_lgamma_table[72];

.visible .entry _Z15gpu_monte_carloPfP17curandStateXORWOW(
	.param .u64 .ptr .align 1 _Z15gpu_monte_carloPfP17curandStateXORWOW_param_0,
	.param .u64 .ptr .align 1 _Z15gpu_monte_carloPfP17curandStateXORWOW_param_1
)
{
	.reg .pred 	%p<29>;
	.reg .b32 	%r<540>;
	.reg .b32 	%f<28>;
	.reg .b64 	%rd<22>;

	ld.param.u64 	%rd8, [_Z15gpu_monte_carloPfP17curandStateXORWOW_param_0];
	ld.param.u64 	%rd9, [_Z15gpu_monte_carloPfP17curandStateXORWOW_param_1];
	cvta.to.global.u64 	%rd10, %rd9;
	mov.u32 	%r218, %tid.x;
	mov.u32 	%r219, %ntid.x;
	mov.u32 	%r220, %ctaid.x;
	mad.lo.s32 	%r221, %r219, %r220, %r218;
	cvt.u64.u32 	%rd1, %r221;
	mul.wide.u32 	%rd11, %r221, 48;
	add.s64 	%rd2, %rd10, %rd11;
	mov.b32 	%r446, 1593684748;
	mov.b32 	%r222, 832094735;
	st.global.v2.u32 	[%rd2], {%r222, %r446};
	mov.b32 	%r444, -123459836;
	mov.b32 	%r445, 1111207954;
	st.global.v2.u32 	[%rd2+8], {%r445, %r444};
	mov.b32 	%r442, 1476011280;
	mov.b32 	%r443, -589760388;
	st.global.v2.u32 	[%rd2+16], {%r443, %r442};
	setp.eq.s32 	%p1, %r221, 0;
	@%p1 bra 	$L__BB0_42;
	mov.b32 	%r428, 0;
	mov.b32 	%r446, 1593684748;
	mov.b32 	%r445, 1111207954;
	mov.b32 	%r444, -123459836;
	mov.b32 	%r443, -589760388;
	mov.b32 	%r442, 1476011280;
	mov.u64 	%rd21, %rd1;
$L__BB0_2:
	and.b64  	%rd4, %rd21, 3;
	setp.eq.s64 	%p2, %rd4, 0;
	@%p2 bra 	$L__BB0_41;
	mul.wide.u32 	%rd12, %r428, 3200;
	mov.u64 	%rd13, precalc_xorwow_matrix;
	add.s64 	%rd5, %rd13, %rd12;
	cvt.u32.u64 	%r7, %rd4;
	mov.b32 	%r429, 0;
$L__BB0_4:
	mov.b32 	%r442, 0;
	mov.u32 	%r443, %r442;
	mov.u32 	%r444, %r442;
	mov.u32 	%r445, %r442;
	mov.u32 	%r446, %r442;
	mov.u32 	%r435, %r442;
$L__BB0_5:
	mul.wide.u32 	%rd14, %r435, 4;
	add.s64 	%rd15, %rd2, %rd14;
	ld.global.u32 	%r15, [%rd15+4];
	shl.b32 	%r16, %r435, 5;
	mov.b32 	%r441, 0;
$L__BB0_6:
	.pragma "nounroll";
	shr.u32 	%r232, %r15, %r441;
	and.b32  	%r233, %r232, 1;
	setp.eq.b32 	%p3, %r233, 1;
	not.pred 	%p4, %p3;
	add.s32 	%r234, %r16, %r441;
	mul.lo.s32 	%r235, %r234, 5;
	mul.wide.u32 	%rd16, %r235, 4;
	add.s64 	%rd6, %rd5, %rd16;
	@%p4 bra 	$L__BB0_8;
	ld.global.u32 	%r236, [%rd6];
	xor.b32  	%r446, %r446, %r236;
	ld.global.u32 	%r237, [%rd6+4];
	xor.b32  	%r445, %r445, %r237;
	ld.global.u32 	%r238, [%rd6+8];
	xor.b32  	%r444, %r444, %r238;
	ld.global.u32 	%r239, [%rd6+12];
	xor.b32  	%r443, %r443, %r239;
	ld.global.u32 	%r240, [%rd6+16];
	xor.b32  	%r442, %r442, %r240;
$L__BB0_8:
	and.b32  	%r242, %r232, 2;
	setp.eq.s32 	%p5, %r242, 0;
	@%p5 bra 	$L__BB0_10;
	ld.global.u32 	%r243, [%rd6+20];
	xor.b32  	%r446, %r446, %r243;
	ld.global.u32 	%r244, [%rd6+24];
	xor.b32  	%r445, %r445, %r244;
	ld.global.u32 	%r245, [%rd6+28];
	xor.b32  	%r444, %r444, %r245;
	ld.global.u32 	%r246, [%rd6+32];
	xor.b32  	%r443, %r443, %r246;
	ld.global.u32 	%r247, [%rd6+36];
	xor.b32  	%r442, %r442, %r247;
$L__BB0_10:
	and.b32  	%r249, %r232, 4;
	setp.eq.s32 	%p6, %r249, 0;
	@%p6 bra 	$L__BB0_12;
	ld.global.u32 	%r250, [%rd6+40];
	xor.b32  	%r446, %r446, %r250;
	ld.global.u32 	%r251, [%rd6+44];
	xor.b32  	%r445, %r445, %r251;
	ld.global.u32 	%r252, [%rd6+48];
	xor.b32  	%r444, %r444, %r252;
	ld.global.u32 	%r253, [%rd6+52];
	xor.b32  	%r443, %r443, %r253;
	ld.global.u32 	%r254, [%rd6+56];
	xor.b32  	%r442, %r442, %r254;
$L__BB0_12:
	and.b32  	%r256, %r232, 8;
	setp.eq.s32 	%p7, %r256, 0;
	@%p7 bra 	$L__BB0_14;
	ld.global.u32 	%r257, [%rd6+60];
	xor.b32  	%r446, %r446, %r257;
	ld.global.u32 	%r258, [%rd6+64];
	xor.b32  	%r445, %r445, %r258;
	ld.global.u32 	%r259, [%rd6+68];
	xor.b32  	%r444, %r444, %r259;
	ld.global.u32 	%r260, [%rd6+72];
	xor.b32  	%r443, %r443, %r260;
	ld.global.u32 	%r261, [%rd6+76];
	xor.b32  	%r442, %r442, %r261;
$L__BB0_14:
	and.b32  	%r263, %r232, 16;
	setp.eq.s32 	%p8, %r263, 0;
	@%p8 bra 	$L__BB0_16;
	ld.global.u32 	%r264, [%rd6+80];
	xor.b32  	%r446, %r446, %r264;
	ld.global.u32 	%r265, [%rd6+84];
	xor.b32  	%r445, %r445, %r265;
	ld.global.u32 	%r266, [%rd6+88];
	xor.b32  	%r444, %r444, %r266;
	ld.global.u32 	%r267, [%rd6+92];
	xor.b32  	%r443, %r443, %r267;
	ld.global.u32 	%r268, [%rd6+96];
	xor.b32  	%r442, %r442, %r268;
$L__BB0_16:
	and.b32  	%r270, %r232, 32;
	setp.eq.s32 	%p9, %r270, 0;
	@%p9 bra 	$L__BB0_18;
	ld.global.u32 	%r271, [%rd6+100];
	xor.b32  	%r446, %r446, %r271;
	ld.global.u32 	%r272, [%rd6+104];
	xor.b32  	%r445, %r445, %r272;
	ld.global.u32 	%r273, [%rd6+108];
	xor.b32  	%r444, %r444, %r273;
	ld.global.u32 	%r274, [%rd6+112];
	xor.b32  	%r443, %r443, %r274;
	ld.global.u32 	%r275, [%rd6+116];
	xor.b32  	%r442, %r442, %r275;
$L__BB0_18:
	and.b32  	%r277, %r232, 64;
	setp.eq.s32 	%p10, %r277, 0;
	@%p10 bra 	$L__BB0_20;
	ld.global.u32 	%r278, [%rd6+120];
	xor.b32  	%r446, %r446, %r278;
	ld.global.u32 	%r279, [%rd6+124];
	xor.b32  	%r445, %r445, %r279;
	ld.global.u32 	%r280, [%rd6+128];
	xor.b32  	%r444, %r444, %r280;
	ld.global.u32 	%r281, [%rd6+132];
	xor.b32  	%r443, %r443, %r281;
	ld.global.u32 	%r282, [%rd6+136];
	xor.b32  	%r442, %r442, %r282;
$L__BB0_20:
	and.b32  	%r284, %r232, 128;
	setp.eq.s32 	%p11, %r284, 0;
	@%p11 bra 	$L__BB0_22;
	ld.global.u32 	%r285, [%rd6+140];
	xor.b32  	%r446, %r446, %r285;
	ld.global.u32 	%r286, [%rd6+144];
	xor.b32  	%r445, %r445, %r286;
	ld.global.u32 	%r287, [%rd6+148];
	xor.b32  	%r444, %r444, %r287;
	ld.global.u32 	%r288, [%rd6+152];
	xor.b32  	%r443, %r443, %r288;
	ld.global.u32 	%r289, [%rd6+156];
	xor.b32  	%r442, %r442, %r289;
$L__BB0_22:
	and.b32  	%r291, %r232, 256;
	setp.eq.s32 	%p12, %r291, 0;
	@%p12 bra 	$L__BB0_24;
	ld.global.u32 	%r292, [%rd6+160];
	xor.b32  	%r446, %r446, %r292;
	ld.global.u32 	%r293, [%rd6+164];
	xor.b32  	%r445, %r445, %r293;
	ld.global.u32 	%r294, [%rd6+168];
	xor.b32  	%r444, %r444, %r294;
	ld.global.u32 	%r295, [%rd6+172];
	xor.b32  	%r443, %r443, %r295;
	ld.global.u32 	%r296, [%rd6+176];
	xor.b32  	%r442, %r442, %r296;
$L__BB0_24:
	and.b32  	%r298, %r232, 512;
	setp.eq.s32 	%p13, %r298, 0;
	@%p13 bra 	$L__BB0_26;
	ld.global.u32 	%r299, [%rd6+180];
	xor.b32  	%r446, %r446, %r299;
	ld.global.u32 	%r300, [%rd6+184];
	xor.b32  	%r445, %r445, %r300;
	ld.global.u32 	%r301, [%rd6+188];
	xor.b32  	%r444, %r444, %r301;
	ld.global.u32 	%r302, [%rd6+192];
	xor.b32  	%r443, %r443, %r302;
	ld.global.u32 	%r303, [%rd6+196];
	xor.b32  	%r442, %r442, %r303;
$L__BB0_26:
	and.b32  	%r305, %r232, 1024;
	setp.eq.s32 	%p14, %r305, 0;
	@%p14 bra 	$L__BB0_28;
	ld.global.u32 	%r306, [%rd6+200];
	xor.b32  	%r446, %r446, %r306;
	ld.global.u32 	%r307, [%rd6+204];
	xor.b32  	%r445, %r445, %r307;
	ld.global.u32 	%r308, [%rd6+208];
	xor.b32  	%r444, %r444, %r308;
	ld.global.u32 	%r309, [%rd6+212];
	xor.b32  	%r443, %r443, %r309;
	ld.global.u32 	%r310, [%rd6+216];
	xor.b32  	%r442, %r442, %r310;
$L__BB0_28:
	and.b32  	%r312, %r232, 2048;
	setp.eq.s32 	%p15, %r312, 0;
	@%p15 bra 	$L__BB0_30;
	ld.global.u32 	%r313, [%rd6+220];
	xor.b32  	%r446, %r446, %r313;
	ld.global.u32 	%r314, [%rd6+224];
	xor.b32  	%r445, %r445, %r314;
	ld.global.u32 	%r315, [%rd6+228];
	xor.b32  	%r444, %r444, %r315;
	ld.global.u32 	%r316, [%rd6+232];
	xor.b32  	%r443, %r443, %r316;
	ld.global.u32 	%r317, [%rd6+236];
	xor.b32  	%r442, %r442, %r317;
$L__BB0_30:
	and.b32  	%r319, %r232, 4096;
	setp.eq.s32 	%p16, %r319, 0;
	@%p16 bra 	$L__BB0_32;
	ld.global.u32 	%r320, [%rd6+240];
	xor.b32  	%r446, %r446, %r320;
	ld.global.u32 	%r321, [%rd6+244];
	xor.b32  	%r445, %r445, %r321;
	ld.global.u32 	%r322, [%rd6+248];
	xor.b32  	%r444, %r444, %r322;
	ld.global.u32 	%r323, [%rd6+252];
	xor.b32  	%r443, %r443, %r323;
	ld.global.u32 	%r324, [%rd6+256];
	xor.b32  	%r442, %r442, %r324;
$L__BB0_32:
	and.b32  	%r326, %r232, 8192;
	setp.eq.s32 	%p17, %r326, 0;
	@%p17 bra 	$L__BB0_34;
	ld.global.u32 	%r327, [%rd6+260];
	xor.b32  	%r446, %r446, %r327;
	ld.global.u32 	%r328, [%rd6+264];
	xor.b32  	%r445, %r445, %r328;
	ld.global.u32 	%r329, [%rd6+268];
	xor.b32  	%r444, %r444, %r329;
	ld.global.u32 	%r330, [%rd6+272];
	xor.b32  	%r443, %r443, %r330;
	ld.global.u32 	%r331, [%rd6+276];
	xor.b32  	%r442, %r442, %r331;
$L__BB0_34:
	and.b32  	%r333, %r232, 16384;
	setp.eq.s32 	%p18, %r333, 0;
	@%p18 bra 	$L__BB0_36;
	ld.global.u32 	%r334, [%rd6+280];
	xor.b32  	%r446, %r446, %r334;
	ld.global.u32 	%r335, [%rd6+284];
	xor.b32  	%r445, %r445, %r335;
	ld.global.u32 	%r336, [%rd6+288];
	xor.b32  	%r444, %r444, %r336;
	ld.global.u32 	%r337, [%rd6+292];
	xor.b32  	%r443, %r443, %r337;
	ld.global.u32 	%r338, [%rd6+296];
	xor.b32  	%r442, %r442, %r338;
$L__BB0_36:
	and.b32  	%r340, %r232, 32768;
	setp.eq.s32 	%p19, %r340, 0;
	@%p19 bra 	$L__BB0_38;
	ld.global.u32 	%r341, [%rd6+300];
	xor.b32  	%r446, %r446, %r341;
	ld.global.u32 	%r342, [%rd6+304];
	xor.b32  	%r445, %r445, %r342;
	ld.global.u32 	%r343, [%rd6+308];
	xor.b32  	%r444, %r444, %r343;
	ld.global.u32 	%r344, [%rd6+312];
	xor.b32  	%r443, %r443, %r344;
	ld.global.u32 	%r345, [%rd6+316];
	xor.b32  	%r442, %r442, %r345;
$L__BB0_38:
	add.s32 	%r441, %r441, 16;
	setp.ne.s32 	%p20, %r441, 32;
	@%p20 bra 	$L__BB0_6;
	mad.lo.s32 	%r346, %r435, -31, %r16;
	add.s32 	%r435, %r346, 1;
	setp.ne.s32 	%p21, %r435, 5;
	@%p21 bra 	$L__BB0_5;
	st.global.u32 	[%rd2+4], %r446;
	st.global.u32 	[%rd2+8], %r445;
	st.global.u32 	[%rd2+12], %r444;
	st.global.u32 	[%rd2+16], %r443;
	st.global.u32 	[%rd2+20], %r442;
	add.s32 	%r429, %r429, 1;
	setp.lt.u32 	%p22, %r429, %r7;
	@%p22 bra 	$L__BB0_4;
$L__BB0_41:
	shr.u64 	%rd7, %rd21, 2;
	add.s32 	%r428, %r428, 1;
	setp.gt.u64 	%p23, %rd21, 3;
	mov.u64 	%rd21, %rd7;
	@%p23 bra 	$L__BB0_2;
$L__BB0_42:
	mov.b32 	%r538, 0;
	st.global.v2.u32 	[%rd2+24], {%r538, %r538};
	st.global.u32 	[%rd2+32], %r538;
	mov.b64 	%rd17, 0;
	st.global.u64 	[%rd2+40], %rd17;
	mov.b32 	%r532, 832457172;
	mov.u32 	%r539, %r538;
$L__BB0_43:
	shr.u32 	%r349, %r446, 2;
	xor.b32  	%r350, %r349, %r446;
	shl.b32 	%r351, %r442, 4;
	shl.b32 	%r352, %r350, 1;
	xor.b32  	%r353, %r352, %r351;
	xor.b32  	%r354, %r353, %r350;
	xor.b32  	%r355, %r354, %r442;
	shr.u32 	%r356, %r445, 2;
	xor.b32  	%r357, %r356, %r445;
	shl.b32 	%r358, %r355, 4;
	shl.b32 	%r359, %r357, 1;
	xor.b32  	%r360, %r359, %r358;
	xor.b32  	%r361, %r360, %r357;
	xor.b32  	%r362, %r361, %r355;
	shr.u32 	%r363, %r444, 2;
	xor.b32  	%r364, %r363, %r444;
	shl.b32 	%r365, %r362, 4;
	shl.b32 	%r366, %r364, 1;
	xor.b32  	%r367, %r366, %r365;
	xor.b32  	%r368, %r367, %r364;
	xor.b32  	%r369, %r368, %r362;
	shr.u32 	%r370, %r443, 2;
	xor.b32  	%r371, %r370, %r443;
	shl.b32 	%r372, %r369, 4;
	shl.b32 	%r373, %r371, 1;
	xor.b32  	%r374, %r373, %r372;
	xor.b32  	%r375, %r374, %r371;
	xor.b32  	%r446, %r375, %r369;
	shr.u32 	%r376, %r442, 2;
	xor.b32  	%r377, %r376, %r442;
	shl.b32 	%r378, %r446, 4;
	shl.b32 	%r379, %r377, 1;
	xor.b32  	%r380, %r379, %r378;
	xor.b32  	%r381, %r380, %r377;
	xor.b32  	%r445, %r381, %r446;
	shr.u32 	%r382, %r355, 2;
	xor.b32  	%r383, %r382, %r355;
	shl.b32 	%r384, %r445, 4;
	shl.b32 	%r385, %r383, 1;
	xor.b32  	%r386, %r385, %r384;
	xor.b32  	%r387, %r386, %r383;
	xor.b32  	%r444, %r387, %r445;
	shr.u32 	%r388, %r362, 2;
	xor.b32  	%r389, %r388, %r362;
	shl.b32 	%r390, %r444, 4;
	shl.b32 	%r391, %r389, 1;
	xor.b32  	%r392, %r391, %r390;
	xor.b32  	%r393, %r392, %r389;
	xor.b32  	%r443, %r393, %r444;
	shr.u32 	%r394, %r369, 2;
	xor.b32  	%r395, %r394, %r369;
	shl.b32 	%r396, %r443, 4;
	shl.b32 	%r397, %r395, 1;
	xor.b32  	%r398, %r397, %r396;
	xor.b32  	%r399, %r398, %r395;
	xor.b32  	%r442, %r399, %r443;
	add.s32 	%r400, %r532, %r442;
	add.s32 	%r401, %r355, %r532;
	cvt.rn.f32.u32 	%f1, %r401;
	fma.rn.f32 	%f2, %f1, 0f2F800000, 0f2F000000;
	add.s32 	%r402, %r532, %r362;
	add.s32 	%r403, %r402, 362437;
	cvt.rn.f32.u32 	%f3, %r403;
	fma.rn.f32 	%f4, %f3, 0f2F800000, 0f2F000000;
	mul.f32 	%f5, %f4, %f4;
	fma.rn.f32 	%f6, %f2, %f2, %f5;
	setp.le.f32 	%p24, %f6, 0f3F800000;
	selp.u32 	%r404, 1, 0, %p24;
	add.s32 	%r405, %r539, %r404;
	add.s32 	%r406, %r532, %r369;
	add.s32 	%r407, %r406, 724874;
	cvt.rn.f32.u32 	%f7, %r407;
	fma.rn.f32 	%f8, %f7, 0f2F800000, 0f2F000000;
	add.s32 	%r408, %r532, %r446;
	add.s32 	%r409, %r408, 1087311;
	cvt.rn.f32.u32 	%f9, %r409;
	fma.rn.f32 	%f10, %f9, 0f2F800000, 0f2F000000;
	mul.f32 	%f11, %f10, %f10;
	fma.rn.f32 	%f12, %f8, %f8, %f11;
	setp.le.f32 	%p25, %f12, 0f3F800000;
	selp.u32 	%r410, 1, 0, %p25;
	add.s32 	%r411, %r405, %r410;
	add.s32 	%r412, %r532, %r445;
	add.s32 	%r413, %r412, 1449748;
	cvt.rn.f32.u32 	%f13, %r413;
	fma.rn.f32 	%f14, %f13, 0f2F800000, 0f2F000000;
	add.s32 	%r414, %r532, %r444;
	add.s32 	%r415, %r414, 1812185;
	cvt.rn.f32.u32 	%f15, %r415;
	fma.rn.f32 	%f16, %f15, 0f2F800000, 0f2F000000;
	mul.f32 	%f17, %f16, %f16;
	fma.rn.f32 	%f18, %f14, %f14, %f17;
	setp.le.f32 	%p26, %f18, 0f3F800000;
	selp.u32 	%r416, 1, 0, %p26;
	add.s32 	%r417, %r411, %r416;
	add.s32 	%r418, %r532, %r443;
	add.s32 	%r419, %r418, 2174622;
	cvt.rn.f32.u32 	%f19, %r419;
	fma.rn.f32 	%f20, %f19, 0f2F800000, 0f2F000000;
	add.s32 	%r420, %r400, 2537059;
	cvt.rn.f32.u32 	%f21, %r420;
	fma.rn.f32 	%f22, %f21, 0f2F800000, 0f2F000000;
	mul.f32 	%f23, %f22, %f22;
	fma.rn.f32 	%f24, %f20, %f20, %f23;
	setp.le.f32 	%p27, %f24, 0f3F800000;
	selp.u32 	%r421, 1, 0, %p27;
	add.s32 	%r539, %r417, %r421;
	add.s32 	%r538, %r538, 4;
	add.s32 	%r532, %r532, 2899496;
	setp.ne.s32 	%p28, %r538, 4096;
	@%p28 bra 	$L__BB0_43;
	st.global.v2.u32 	[%rd2+8], {%r445, %r444};
	st.global.v2.u32 	[%rd2+16], {%r443, %r442};
	mov.b32 	%r422, -493788657;
	st.global.v2.u32 	[%rd2], {%r422, %r446};
	cvta.to.global.u64 	%rd18, %rd8;
	cvt.rn.f32.u32 	%f25, %r539;
	mul.f32 	%f26, %f25, 0f40800000;
	mul.f32 	%f27, %f26, 0f39800000;
	shl.b64 	%rd19, %rd1, 2;
	add.s64 	%rd20, %rd18, %rd19;
	st.global.f32 	[%rd20], %f27;
	ret;

}
	// .globl	_Z17gpu_monte_carlo_dPdP17curandStateXORWOW
.visible .entry _Z17gpu_monte_carlo_dPdP17curandStateXORWOW(
	.param .u64 .ptr .align 1 _Z17gpu_monte_carlo_dPdP17curandStateXORWOW_param_0,
	.param .u64 .ptr .align 1 _Z17gpu_monte_carlo_dPdP17curandStateXORWOW_param_1
)
{
	.reg .pred 	%p<29>;
	.reg .b32 	%r<540>;
	.reg .b32 	%f<19>;
	.reg .b64 	%rd<22>;
	.reg .b64 	%fd<19>;

	ld.param.u64 	%rd8, [_Z17gpu_monte_carlo_dPdP17curandStateXORWOW_param_0];
	ld.param.u64 	%rd9, [_Z17gpu_monte_carlo_dPdP17curandStateXORWOW_param_1];
	cvta.to.global.u64 	%rd10, %rd9;
	mov.u32 	%r218, %tid.x;
	mov.u32 	%r219, %ntid.x;
	mov.u32 	%r220, %ctaid.x;
	mad.lo.s32 	%r221, %r219, %r220, %r218;
	cvt.u64.u32 	%rd1, %r221;
	mul.wide.u32 	%rd11, %r221, 48;
	add.s64 	%rd2, %rd10, %rd11;
	mov.b32 	%r446, 1593684748;
	mov.b32 	%r222, 832094735;
	st.global.v2.u32 	[%rd2], {%r222, %r446};
	mov.b32 	%r444, -123459836;
	mov.b32 	%r445, 1111207954;
	st.global.v2.u32 	[%rd2+8], {%r445, %r444};
	mov.b32 	%r442, 1476011280;
	mov.b32 	%r443, -589760388;
	st.global.v2.u32 	[%rd2+16], {%r443, %r442};
	setp.eq.s32 	%p1, %r221, 0;
	@%p1 bra 	$L__BB1_42;
	mov.b32 	%r428, 0;
	mov.b32 	%r446, 1593684748;
	mov.b32 	%r445, 1111207954;
	mov.b32 	%r444, -123459836;
	mov.b32 	%r443, -589760388;
	mov.b32 	%r442, 1476011280;
	mov.u64 	%rd21, %rd1;
$L__BB1_2:
	and.b64  	%rd4, %rd21, 3;
	setp.eq.s64 	%p2, %rd4, 0;
	@%p2 bra 	$L__BB1_41;
	mul.wide.u32 	%rd12, %r428, 3200;
	mov.u64 	%rd13, precalc_xorwow_matrix;
	add.s64 	%rd5, %rd13, %rd12;
	cvt.u32.u64 	%r7, %rd4;
	mov.b32 	%r429, 0;
$L__BB1_4:
	mov.b32 	%r442, 0;
	mov.u32 	%r443, %r442;
	mov.u32 	%r444, %r442;
	mov.u32 	%r445, %r442;
	mov.u32 	%r446, %r442;
	mov.u32 	%r435, %r442;
$L__BB1_5:
	mul.wide.u32 	%rd14, %r435, 4;
	add.s64 	%rd15, %rd2, %rd14;
	ld.global.u32 	%r15, [%rd15+4];
	shl.b32 	%r16, %r435, 5;
	mov.b32 	%r441, 0;
$L__BB1_6:
	.pragma "nounroll";
	shr.u32 	%r232, %r15, %r441;
	and.b32  	%r233, %r232, 1;
	setp.eq.b32 	%p3, %r233, 1;
	not.pred 	%p4, %p3;
	add.s32 	%r234, %r16, %r441;
	mul.lo.s32 	%r235, %r234, 5;
	mul.wide.u32 	%rd16, %r235, 4;
	add.s64 	%rd6, %rd5, %rd16;
	@%p4 bra 	$L__BB1_8;
	ld.global.u32 	%r236, [%rd6];
	xor.b32  	%r446, %r446, %r236;
	ld.global.u32 	%r237, [%rd6+4];
	xor.b32  	%r445, %r445, %r237;
	ld.global.u32 	%r238, [%rd6+8];
	xor.b32  	%r444, %r444, %r238;
	ld.global.u32 	%r239, [%rd6+12];
	xor.b32  	%r443, %r443, %r239;
	ld.global.u32 	%r240, [%rd6+16];
	xor.b32  	%r442, %r442, %r240;
$L__BB1_8:
	and.b32  	%r242, %r232, 2;
	setp.eq.s32 	%p5, %r242, 0;
	@%p5 bra 	$L__BB1_10;
	ld.global.u32 	%r243, [%rd6+20];
	xor.b32  	%r446, %r446, %r243;
	ld.global.u32 	%r244, [%rd6+24];
	xor.b32  	%r445, %r445, %r244;
	ld.global.u32 	%r245, [%rd6+28];
	xor.b32  	%r444, %r444, %r245;
	ld.global.u32 	%r246, [%rd6+32];
	xor.b32  	%r443, %r443, %r246;
	ld.global.u32 	%r247, [%rd6+36];
	xor.b32  	%r442, %r442, %r247;
$L__BB1_10:
	and.b32  	%r249, %r232, 4;
	setp.eq.s32 	%p6, %r249, 0;
	@%p6 bra 	$L__BB1_12;
	ld.global.u32 	%r250, [%rd6+40];
	xor.b32  	%r446, %r446, %r250;
	ld.global.u32 	%r251, [%rd6+44];
	xor.b32  	%r445, %r445, %r251;
	ld.global.u32 	%r252, [%rd6+48];
	xor.b32  	%r444, %r444, %r252;
	ld.global.u32 	%r253, [%rd6+52];
	xor.b32  	%r443, %r443, %r253;
	ld.global.u32 	%r254, [%rd6+56];
	xor.b32  	%r442, %r442, %r254;
$L__BB1_12:
	and.b32  	%r256, %r232, 8;
	setp.eq.s32 	%p7, %r256, 0;
	@%p7 bra 	$L__BB1_14;
	ld.global.u32 	%r257, [%rd6+60];
	xor.b32  	%r446, %r446, %r257;
	ld.global.u32 	%r258, [%rd6+64];
	xor.b32  	%r445, %r445, %r258;
	ld.global.u32 	%r259, [%rd6+68];
	xor.b32  	%r444, %r444, %r259;
	ld.global.u32 	%r260, [%rd6+72];
	xor.b32  	%r443, %r443, %r260;
	ld.global.u32 	%r261, [%rd6+76];
	xor.b32  	%r442, %r442, %r261;
$L__BB1_14:
	and.b32  	%r263, %r232, 16;
	setp.eq.s32 	%p8, %r263, 0;
	@%p8 bra 	$L__BB1_16;
	ld.global.u32 	%r264, [%rd6+80];
	xor.b32  	%r446, %r446, %r264;
	ld.global.u32 	%r265, [%rd6+84];
	xor.b32  	%r445, %r445, %r265;
	ld.global.u32 	%r266, [%rd6+88];
	xor.b32  	%r444, %r444, %r266;
	ld.global.u32 	%r267, [%rd6+92];
	xor.b32  	%r443, %r443, %r267;
	ld.global.u32 	%r268, [%rd6+96];
	xor.b32  	%r442, %r442, %r268;
$L__BB1_16:
	and.b32  	%r270, %r232, 32;
	setp.eq.s32 	%p9, %r270, 0;
	@%p9 bra 	$L__BB1_18;
	ld.global.u32 	%r271, [%rd6+100];
	xor.b32  	%r446, %r446, %r271;
	ld.global.u32 	%r272, [%rd6+104];
	xor.b32  	%r445, %r445, %r272;
	ld.global.u32 	%r273, [%rd6+108];
	xor.b32  	%r444, %r444, %r273;
	ld.global.u32 	%r274, [%rd6+112];
	xor.b32  	%r443, %r443, %r274;
	ld.global.u32 	%r275, [%rd6+116];
	xor.b32  	%r442, %r442, %r275;
$L__BB1_18:
	and.b32  	%r277, %r232, 64;
	setp.eq.s32 	%p10, %r277, 0;
	@%p10 bra 	$L__BB1_20;
	ld.global.u32 	%r278, [%rd6+120];
	xor.b32  	%r446, %r446, %r278;
	ld.global.u32 	%r279, [%rd6+124];
	xor.b32  	%r445, %r445, %r279;
	ld.global.u32 	%r280, [%rd6+128];
	xor.b32  	%r444, %r444, %r280;
	ld.global.u32 	%r281, [%rd6+132];
	xor.b32  	%r443, %r443, %r281;
	ld.global.u32 	%r282, [%rd6+136];
	xor.b32  	%r442, %r442, %r282;
$L__BB1_20:
	and.b32  	%r284, %r232, 128;
	setp.eq.s32 	%p11, %r284, 0;
	@%p11 bra 	$L__BB1_22;
	ld.global.u32 	%r285, [%rd6+140];
	xor.b32  	%r446, %r446, %r285;
	ld.global.u32 	%r286, [%rd6+144];
	xor.b32  	%r445, %r445, %r286;
	ld.global.u32 	%r287, [%rd6+148];
	xor.b32  	%r444, %r444, %r287;
	ld.global.u32 	%r288, [%rd6+152];
	xor.b32  	%r443, %r443, %r288;
	ld.global.u32 	%r289, [%rd6+156];
	xor.b32  	%r442, %r442, %r289;
$L__BB1_22:
	and.b32  	%r291, %r232, 256;
	setp.eq.s32 	%p12, %r291, 0;
	@%p12 bra 	$L__BB1_24;
	ld.global.u32 	%r292, [%rd6+160];
	xor.b32  	%r446, %r446, %r292;
	ld.global.u32 	%r293, [%rd6+164];
	xor.b32  	%r445, %r445, %r293;
	ld.global.u32 	%r294, [%rd6+168];
	xor.b32  	%r444, %r444, %r294;
	ld.global.u32 	%r295, [%rd6+172];
	xor.b32  	%r443, %r443, %r295;
	ld.global.u32 	%r296, [%rd6+176];
	xor.b32  	%r442, %r442, %r296;
$L__BB1_24:
	and.b32  	%r298, %r232, 512;
	setp.eq.s32 	%p13, %r298, 0;
	@%p13 bra 	$L__BB1_26;
	ld.global.u32 	%r299, [%rd6+180];
	xor.b32  	%r446, %r446, %r299;
	ld.global.u32 	%r300, [%rd6+184];
	xor.b32  	%r445, %r445, %r300;
	ld.global.u32 	%r301, [%rd6+188];
	xor.b32  	%r444, %r444, %r301;
	ld.global.u32 	%r302, [%rd6+192];
	xor.b32  	%r443, %r443, %r302;
	ld.global.u32 	%r303, [%rd6+196];
	xor.b32  	%r442, %r442, %r303;
$L__BB1_26:
	and.b32  	%r305, %r232, 1024;
	setp.eq.s32 	%p14, %r305, 0;
	@%p14 bra 	$L__BB1_28;
	ld.global.u32 	%r306, [%rd6+200];
	xor.b32  	%r446, %r446, %r306;
	ld.global.u32 	%r307, [%rd6+204];
	xor.b32  	%r445, %r445, %r307;
	ld.global.u32 	%r308, [%rd6+208];
	xor.b32  	%r444, %r444, %r308;
	ld.global.u32 	%r309, [%rd6+212];
	xor.b32  	%r443, %r443, %r309;
	ld.global.u32 	%r310, [%rd6+216];
	xor.b32  	%r442, %r442, %r310;
$L__BB1_28:
	and.b32  	%r312, %r232, 2048;
	setp.eq.s32 	%p15, %r312, 0;
	@%p15 bra 	$L__BB1_30;
	ld.global.u32 	%r313, [%rd6+220];
	xor.b32  	%r446, %r446, %r313;
	ld.global.u32 	%r314, [%rd6+224];
	xor.b32  	%r445, %r445, %r314;
	ld.global.u32 	%r315, [%rd6+228];
	xor.b32  	%r444, %r444, %r315;
	ld.global.u32 	%r316, [%rd6+232];
	xor.b32  	%r443, %r443, %r316;
	ld.global.u32 	%r317, [%rd6+236];
	xor.b32  	%r442, %r442, %r317;
$L__BB1_30:
	and.b32  	%r319, %r232, 4096;
	setp.eq.s32 	%p16, %r319, 0;
	@%p16 bra 	$L__BB1_32;
	ld.global.u32 	%r320, [%rd6+240];
	xor.b32  	%r446, %r446, %r320;
	ld.global.u32 	%r321, [%rd6+244];
	xor.b32  	%r445, %r445, %r321;
	ld.global.u32 	%r322, [%rd6+248];
	xor.b32  	%r444, %r444, %r322;
	ld.global.u32 	%r323, [%rd6+252];
	xor.b32  	%r443, %r443, %r323;
	ld.global.u32 	%r324, [%rd6+256];
	xor.b32  	%r442, %r442, %r324;
$L__BB1_32:
	and.b32  	%r326, %r232, 8192;
	setp.eq.s32 	%p17, %r326, 0;
	@%p17 bra 	$L__BB1_34;
	ld.global.u32 	%r327, [%rd6+260];
	xor.b32  	%r446, %r446, %r327;
	ld.global.u32 	%r328, [%rd6+264];
	xor.b32  	%r445, %r445, %r328;
	ld.global.u32 	%r329, [%rd6+268];
	xor.b32  	%r444, %r444, %r329;
	ld.global.u32 	%r330, [%rd6+272];
	xor.b32  	%r443, %r443, %r330;
	ld.global.u32 	%r331, [%rd6+276];
	xor.b32  	%r442, %r442, %r331;
$L__BB1_34:
	and.b32  	%r333, %r232, 16384;
	setp.eq.s32 	%p18, %r333, 0;
	@%p18 bra 	$L__BB1_36;
	ld.global.u32 	%r334, [%rd6+280];
	xor.b32  	%r446, %r446, %r334;
	ld.global.u32 	%r335, [%rd6+284];
	xor.b32  	%r445, %r445, %r335;
	ld.global.u32 	%r336, [%rd6+288];
	xor.b32  	%r444, %r444, %r336;
	ld.global.u32 	%r337, [%rd6+292];
	xor.b32  	%r443, %r443, %r337;
	ld.global.u32 	%r338, [%rd6+296];
	xor.b32  	%r442, %r442, %r338;
$L__BB1_36:
	and.b32  	%r340, %r232, 32768;
	setp.eq.s32 	%p19, %r340, 0;
	@%p19 bra 	$L__BB1_38;
	ld.global.u32 	%r341, [%rd6+300];
	xor.b32  	%r446, %r446, %r341;
	ld.global.u32 	%r342, [%rd6+304];
	xor.b32  	%r445, %r445, %r342;
	ld.global.u32 	%r343, [%rd6+308];
	xor.b32  	%r444, %r444, %r343;
	ld.global.u32 	%r344, [%rd6+312];
	xor.b32  	%r443, %r443, %r344;
	ld.global.u32 	%r345, [%rd6+316];
	xor.b32  	%r442, %r442, %r345;
$L__BB1_38:
	add.s32 	%r441, %r441, 16;
	setp.ne.s32 	%p20, %r441, 32;
	@%p20 bra 	$L__BB1_6;
	mad.lo.s32 	%r346, %r435, -31, %r16;
	add.s32 	%r435, %r346, 1;
	setp.ne.s32 	%p21, %r435, 5;
	@%p21 bra 	$L__BB1_5;
	st.global.u32 	[%rd2+4], %r446;
	st.global.u32 	[%rd2+8], %r445;
	st.global.u32 	[%rd2+12], %r444;
	st.global.u32 	[%rd2+16], %r443;
	st.global.u32 	[%rd2+20], %r442;
	add.s32 	%r429, %r429, 1;
	setp.lt.u32 	%p22, %r429, %r7;
	@%p22 bra 	$L__BB1_4;
$L__BB1_41:
	shr.u64 	%rd7, %rd21, 2;
	add.s32 	%r428, %r428, 1;
	setp.gt.u64 	%p23, %rd21, 3;
	mov.u64 	%rd21, %rd7;
	@%p23 bra 	$L__BB1_2;
$L__BB1_42:
	mov.b32 	%r538, 0;
	st.global.v2.u32 	[%rd2+24], {%r538, %r538};
	st.global.u32 	[%rd2+32], %r538;
	mov.b64 	%rd17, 0;
	st.global.u64 	[%rd2+40], %rd17;
	mov.b32 	%r532, 832457172;
	mov.u32 	%r539, %r538;
$L__BB1_43:
	shr.u32 	%r349, %r446, 2;
	xor.b32  	%r350, %r349, %r446;
	shl.b32 	%r351, %r442, 4;
	shl.b32 	%r352, %r350, 1;
	xor.b32  	%r353, %r352, %r351;
	xor.b32  	%r354, %r353, %r350;
	xor.b32  	%r355, %r354, %r442;
	shr.u32 	%r356, %r445, 2;
	xor.b32  	%r357, %r356, %r445;
	shl.b32 	%r358, %r355, 4;
	shl.b32 	%r359, %r357, 1;
	xor.b32  	%r360, %r359, %r358;
	xor.b32  	%r361, %r360, %r357;
	xor.b32  	%r362, %r361, %r355;
	shr.u32 	%r363, %r444, 2;
	xor.b32  	%r364, %r363, %r444;
	shl.b32 	%r365, %r362, 4;
	shl.b32 	%r366, %r364, 1;
	xor.b32  	%r367, %r366, %r365;
	xor.b32  	%r368, %r367, %r364;
	xor.b32  	%r369, %r368, %r362;
	shr.u32 	%r370, %r443, 2;
	xor.b32  	%r371, %r370, %r443;
	shl.b32 	%r372, %r369, 4;
	shl.b32 	%r373, %r371, 1;
	xor.b32  	%r374, %r373, %r372;
	xor.b32  	%r375, %r374, %r371;
	xor.b32  	%r446, %r375, %r369;
	shr.u32 	%r376, %r442, 2;
	xor.b32  	%r377, %r376, %r442;
	shl.b32 	%r378, %r446, 4;
	shl.b32 	%r379, %r377, 1;
	xor.b32  	%r380, %r379, %r378;
	xor.b32  	%r381, %r380, %r377;
	xor.b32  	%r445, %r381, %r446;
	shr.u32 	%r382, %r355, 2;
	xor.b32  	%r383, %r382, %r355;
	shl.b32 	%r384, %r445, 4;
	shl.b32 	%r385, %r383, 1;
	xor.b32  	%r386, %r385, %r384;
	xor.b32  	%r387, %r386, %r383;
	xor.b32  	%r444, %r387, %r445;
	shr.u32 	%r388, %r362, 2;
	xor.b32  	%r389, %r388, %r362;
	shl.b32 	%r390, %r444, 4;
	shl.b32 	%r391, %r389, 1;
	xor.b32  	%r392, %r391, %r390;
	xor.b32  	%r393, %r392, %r389;
	xor.b32  	%r443, %r393, %r444;
	shr.u32 	%r394, %r369, 2;
	xor.b32  	%r395, %r394, %r369;
	shl.b32 	%r396, %r443, 4;
	shl.b32 	%r397, %r395, 1;
	xor.b32  	%r398, %r397, %r396;
	xor.b32  	%r399, %r398, %r395;
	xor.b32  	%r442, %r399, %r443;
	add.s32 	%r400, %r532, %r442;
	add.s32 	%r401, %r355, %r532;
	cvt.rn.f32.u32 	%f1, %r401;
	fma.rn.f32 	%f2, %f1, 0f2F800000, 0f2F000000;
	cvt.f64.f32 	%fd1, %f2;
	add.s32 	%r402, %r532, %r362;
	add.s32 	%r403, %r402, 362437;
	cvt.rn.f32.u32 	%f3, %r403;
	fma.rn.f32 	%f4, %f3, 0f2F800000, 0f2F000000;
	cvt.f64.f32 	%fd2, %f4;
	mul.f64 	%fd3, %fd2, %fd2;
	fma.rn.f64 	%fd4, %fd1, %fd1, %fd3;
	setp.le.f64 	%p24, %fd4, 0d3FF0000000000000;
	selp.u32 	%r404, 1, 0, %p24;
	add.s32 	%r405, %r539, %r404;
	add.s32 	%r406, %r532, %r369;
	add.s32 	%r407, %r406, 724874;
	cvt.rn.f32.u32 	%f5, %r407;
	fma.rn.f32 	%f6, %f5, 0f2F800000, 0f2F000000;
	cvt.f64.f32 	%fd5, %f6;
	add.s32 	%r408, %r532, %r446;
	add.s32 	%r409, %r408, 1087311;
	cvt.rn.f32.u32 	%f7, %r409;
	fma.rn.f32 	%f8, %f7, 0f2F800000, 0f2F000000;
	cvt.f64.f32 	%fd6, %f8;
	mul.f64 	%fd7, %fd6, %fd6;
	fma.rn.f64 	%fd8, %fd5, %fd5, %fd7;
	setp.le.f64 	%p25, %fd8, 0d3FF0000000000000;
	selp.u32 	%r410, 1, 0, %p25;
	add.s32 	%r411, %r405, %r410;
	add.s32 	%r412, %r532, %r445;
	add.s32 	%r413, %r412, 1449748;
	cvt.rn.f32.u32 	%f9, %r413;
	fma.rn.f32 	%f10, %f9, 0f2F800000, 0f2F000000;
	cvt.f64.f32 	%fd9, %f10;
	add.s32 	%r414, %r532, %r444;
	add.s32 	%r415, %r414, 1812185;
	cvt.rn.f32.u32 	%f11, %r415;
	fma.rn.f32 	%f12, %f11, 0f2F800000, 0f2F000000;
	cvt.f64.f32 	%fd10, %f12;
	mul.f64 	%fd11, %fd10, %fd10;
	fma.rn.f64 	%fd12, %fd9, %fd9, %fd11;
	setp.le.f64 	%p26, %fd12, 0d3FF0000000000000;
	selp.u32 	%r416, 1, 0, %p26;
	add.s32 	%r417, %r411, %r416;
	add.s32 	%r418, %r532, %r443;
	add.s32 	%r419, %r418, 2174622;
	cvt.rn.f32.u32 	%f13, %r419;
	fma.rn.f32 	%f14, %f13, 0f2F800000, 0f2F000000;
	cvt.f64.f32 	%fd13, %f14;
	add.s32 	%r420, %r400, 2537059;
	cvt.rn.f32.u32 	%f15, %r420;
	fma.rn.f32 	%f16, %f15, 0f2F800000, 0f2F000000;
	cvt.f64.f32 	%fd14, %f16;
	mul.f64 	%fd15, %fd14, %fd14;
	fma.rn.f64 	%fd16, %fd13, %fd13, %fd15;
	setp.le.f64 	%p27, %fd16, 0d3FF0000000000000;
	selp.u32 	%r421, 1, 0, %p27;
	add.s32 	%r539, %r417, %r421;
	add.s32 	%r538, %r538, 4;
	add.s32 	%r532, %r532, 2899496;
	setp.ne.s32 	%p28, %r538, 4096;
	@%p28 bra 	$L__BB1_43;
	st.global.v2.u32 	[%rd2+8], {%r445, %r444};
	st.global.v2.u32 	[%rd2+16], {%r443, %r442};
	mov.b32 	%r422, -493788657;
	st.global.v2.u32 	[%rd2], {%r422, %r446};
	cvta.to.global.u64 	%rd18, %rd8;
	cvt.rn.f32.u32 	%f17, %r539;
	mul.f32 	%f18, %f17, 0f40800000;
	cvt.f64.f32 	%fd17, %f18;
	mul.f64 	%fd18, %fd17, 0d3F30000000000000;
	shl.b64 	%rd19, %rd1, 3;
	add.s64 	%rd20, %rd18, %rd19;
	st.global.f64 	[%rd20], %fd18;
	ret;

}


// ===== COMPILED SASS (sm_100) =====

	.target	sm_100

	.elftype	@"ET_EXEC"


//--------------------- .note.nv.tkinfo           --------------------------
	.section	.note.nv.tkinfo,"",@"SHT_NOTE"
	.sectionflags	@"SHF_NOTE_NV_TKINFO"
	.tkinfo
        /*0018*/ 	.word	0x00000002
        /*0030*/ 	.string	""
        /*0030*/ 	.string	"ptxas"
        /*0030*/ 	.string	"Cuda compilation tools, release 13.0, V13.0.88"
        /*0030*/ 	.string	"Build cuda_13.0.r13.0/compiler.36424714_0"
        /*0030*/ 	.string	"-arch sm_100 -m 64 "



//--------------------- .note.nv.cuinfo           --------------------------
	.section	.note.nv.cuinfo,"",@"SHT_NOTE"
	.sectionflags	@"SHF_NOTE_NV_CUINFO"
        /*0018*/ 	.short	0x0002
        /*001a*/ 	.short	0x0064
        /*001c*/ 	.short	0x0082
	.zero		2


//--------------------- .nv.info                  --------------------------
	.section	.nv.info,"",@"SHT_CUDA_INFO"
	.align	4


	//----- nvinfo : EIATTR_REGCOUNT
	.align		4
        /*0000*/ 	.byte	0x04, 0x2f
        /*0002*/ 	.short	(.L_10 - .L_9)
	.align		4
.L_9:
        /*0004*/ 	.word	index@(_Z15gpu_monte_carloPfP17curandStateXORWOW)
        /*0008*/ 	.word	0x0000001f


	//----- nvinfo : EIATTR_FRAME_SIZE
	.align		4
.L_10:
        /*000c*/ 	.byte	0x04, 0x11
        /*000e*/ 	.short	(.L_12 - .L_11)
	.align		4
.L_11:
        /*0010*/ 	.word	index@(_Z15gpu_monte_carloPfP17curandStateXORWOW)
        /*0014*/ 	.word	0x00000000


	//----- nvinfo : EIATTR_REGCOUNT
	.align		4
.L_12:
        /*0018*/ 	.byte	0x04, 0x2f
        /*001a*/ 	.short	(.L_14 - .L_13)
	.align		4
.L_13:
        /*001c*/ 	.word	index@(_Z17gpu_monte_carlo_dPdP17curandStateXORWOW)
        /*0020*/ 	.word	0x0000001f


	//----- nvinfo : EIATTR_FRAME_SIZE
	.align		4
.L_14:
        /*0024*/ 	.byte	0x04, 0x11
        /*0026*/ 	.short	(.L_16 - .L_15)
	.align		4
.L_15:
        /*0028*/ 	.word	index@(_Z17gpu_monte_carlo_dPdP17curandStateXORWOW)
        /*002c*/ 	.word	0x00000000


	//----- nvinfo : EIATTR_MIN_STACK_SIZE
	.align		4
.L_16:
        /*0030*/ 	.byte	0x04, 0x12
        /*0032*/ 	.short	(.L_18 - .L_17)
	.align		4
.L_17:
        /*0034*/ 	.word	index@(_Z17gpu_monte_carlo_dPdP17curandStateXORWOW)
        /*0038*/ 	.word	0x00000000


	//----- nvinfo : EIATTR_MIN_STACK_SIZE
	.align		4
.L_18:
        /*003c*/ 	.byte	0x04, 0x12
        /*003e*/ 	.short	(.L_20 - .L_19)
	.align		4
.L_19:
        /*0040*/ 	.word	index@(_Z15gpu_monte_carloPfP17curandStateXORWOW)
        /*0044*/ 	.word	0x00000000
.L_20:


//--------------------- .nv.compat                --------------------------
	.section	.nv.compat,"",@"SHT_CUDA_COMPAT_INFO"
	.align	4
        /*0000*/ 	.byte	0x02, 0x09, 0x00, 0x00, 0x02, 0x02, 0x01, 0x00, 0x02, 0x05, 0x05, 0x00, 0x03, 0x07, 0x01, 0x01
        /*0010*/ 	.byte	0x02, 0x03, 0x00, 0x00, 0x02, 0x06, 0x01, 0x00, 0x04, 0x0b, 0x08, 0x00, 0x01, 0x00, 0x00, 0x00
        /*0020*/ 	.byte	0x00, 0x00, 0x00, 0x00


//--------------------- .nv.info._Z17gpu_monte_carlo_dPdP17curandStateXORWOW --------------------------
	.section	.nv.info._Z17gpu_monte_carlo_dPdP17curandStateXORWOW,"",@"SHT_CUDA_INFO"
	.sectionflags	@""
	.align	4


	//----- nvinfo : EIATTR_CUDA_API_VERSION
	.align		4
        /*0000*/ 	.byte	0x04, 0x37
        /*0002*/ 	.short	(.L_22 - .L_21)
.L_21:
        /*0004*/ 	.word	0x00000082


	//----- nvinfo : EIATTR_KPARAM_INFO
	.align		4
.L_22:
        /*0008*/ 	.byte	0x04, 0x17
        /*000a*/ 	.short	(.L_24 - .L_23)
.L_23:
        /*000c*/ 	.word	0x00000000
        /*0010*/ 	.short	0x0001
        /*0012*/ 	.short	0x0008
        /*0014*/ 	.byte	0x00, 0xf5, 0x21, 0x00


	//----- nvinfo : EIATTR_KPARAM_INFO
	.align		4
.L_24:
        /*0018*/ 	.byte	0x04, 0x17
        /*001a*/ 	.short	(.L_26 - .L_25)
.L_25:
        /*001c*/ 	.word	0x00000000
        /*0020*/ 	.short	0x0000
        /*0022*/ 	.short	0x0000
        /*0024*/ 	.byte	0x00, 0xf5, 0x21, 0x00


	//----- nvinfo : EIATTR_SPARSE_MMA_MASK
	.align		4
.L_26:
        /*0028*/ 	.byte	0x03, 0x50
        /*002a*/ 	.short	0x0000


	//----- nvinfo : EIATTR_MAXREG_COUNT
	.align		4
        /*002c*/ 	.byte	0x03, 0x1b
        /*002e*/ 	.short	0x00ff


	//----- nvinfo : EIATTR_MERCURY_ISA_VERSION
	.align		4
        /*0030*/ 	.byte	0x03, 0x5f
        /*0032*/ 	.short	0x0101


	//----- nvinfo : EIATTR_VRC_CTA_INIT_COUNT
	.align		4
        /*0034*/ 	.byte	0x02, 0x4a
	.zero		1
	.zero		1


	//----- nvinfo : EIATTR_EXIT_INSTR_OFFSETS
	.align		4
        /*0038*/ 	.byte	0x04, 0x1c
        /*003a*/ 	.short	(.L_28 - .L_27)


	//   ....[0]....
.L_27:
        /*003c*/ 	.word	0x00001710


	//----- nvinfo : EIATTR_CRS_STACK_SIZE
	.align		4
.L_28:
        /*0040*/ 	.byte	0x04, 0x1e
        /*0042*/ 	.short	(.L_30 - .L_29)
.L_29:
        /*0044*/ 	.word	0x00000000


	//----- nvinfo : EIATTR_CBANK_PARAM_SIZE
	.align		4
.L_30:
        /*0048*/ 	.byte	0x03, 0x19
        /*004a*/ 	.short	0x0010


	//----- nvinfo : EIATTR_PARAM_CBANK
	.align		4
        /*004c*/ 	.byte	0x04, 0x0a
        /*004e*/ 	.short	(.L_32 - .L_31)
	.align		4
.L_31:
        /*0050*/ 	.word	index@(.nv.constant0._Z17gpu_monte_carlo_dPdP17curandStateXORWOW)
        /*0054*/ 	.short	0x0380
        /*0056*/ 	.short	0x0010


	//----- nvinfo : EIATTR_SW_WAR
	.align		4
.L_32:
        /*0058*/ 	.byte	0x04, 0x36
        /*005a*/ 	.short	(.L_34 - .L_33)
.L_33:
        /*005c*/ 	.word	0x00000008
.L_34:


//--------------------- .nv.info._Z15gpu_monte_carloPfP17curandStateXORWOW --------------------------
	.section	.nv.info._Z15gpu_monte_carloPfP17curandStateXORWOW,"",@"SHT_CUDA_INFO"
	.sectionflags	@""
	.align	4


	//----- nvinfo : EIATTR_CUDA_API_VERSION
	.align		4
        /*0000*/ 	.byte	0x04, 0x37
        /*0002*/ 	.short	(.L_36 - .L_35)
.L_35:
        /*0004*/ 	.word	0x00000082


	//----- nvinfo : EIATTR_KPARAM_INFO
	.align		4
.L_36:
        /*0008*/ 	.byte	0x04, 0x17
        /*000a*/ 	.short	(.L_38 - .L_37)
.L_37:
        /*000c*/ 	.word	0x00000000
        /*0010*/ 	.short	0x0001
        /*0012*/ 	.short	0x0008
        /*0014*/ 	.byte	0x00, 0xf5, 0x21, 0x00


	//----- nvinfo : EIATTR_KPARAM_INFO
	.align		4
.L_38:
        /*0018*/ 	.byte	0x04, 0x17
        /*001a*/ 	.short	(.L_40 - .L_39)
.L_39:
        /*001c*/ 	.word	0x00000000
        /*0020*/ 	.short	0x0000
        /*0022*/ 	.short	0x0000
        /*0024*/ 	.byte	0x00, 0xf5, 0x21, 0x00


	//----- nvinfo : EIATTR_SPARSE_MMA_MASK
	.align		4
.L_40:
        /*0028*/ 	.byte	0x03, 0x50
        /*002a*/ 	.short	0x0000


	//----- nvinfo : EIATTR_MAXREG_COUNT
	.align		4
        /*002c*/ 	.byte	0x03, 0x1b
        /*002e*/ 	.short	0x00ff


	//----- nvinfo : EIATTR_MERCURY_ISA_VERSION
	.align		4
        /*0030*/ 	.byte	0x03, 0x5f
        /*0032*/ 	.short	0x0101


	//----- nvinfo : EIATTR_VRC_CTA_INIT_COUNT
	.align		4
        /*0034*/ 	.byte	0x02, 0x4a
	.zero		1
	.zero		1


	//----- nvinfo : EIATTR_EXIT_INSTR_OFFSETS
	.align		4
        /*0038*/ 	.byte	0x04, 0x1c
        /*003a*/ 	.short	(.L_42 - .L_41)


	//   ....[0]....
.L_41:
        /*003c*/ 	.word	0x00001680


	//----- nvinfo : EIATTR_CRS_STACK_SIZE
	.align		4
.L_42:
        /*0040*/ 	.byte	0x04, 0x1e
        /*0042*/ 	.short	(.L_44 - .L_43)
.L_43:
        /*0044*/ 	.word	0x00000000


	//----- nvinfo : EIATTR_CBANK_PARAM_SIZE
	.align		4
.L_44:
        /*0048*/ 	.byte	0x03, 0x19
        /*004a*/ 	.short	0x0010


	//----- nvinfo : EIATTR_PARAM_CBANK
	.align		4
        /*004c*/ 	.byte	0x04, 0x0a
        /*004e*/ 	.short	(.L_46 - .L_45)
	.align		4
.L_45:
        /*0050*/ 	.word	index@(.nv.constant0._Z15gpu_monte_carloPfP17curandStateXORWOW)
        /*0054*/ 	.short	0x0380
        /*0056*/ 	.short	0x0010


	//----- nvinfo : EIATTR_SW_WAR
	.align		4
.L_46:
        /*0058*/ 	.byte	0x04, 0x36
        /*005a*/ 	.short	(.L_48 - .L_47)
.L_47:
        /*005c*/ 	.word	0x00000008
.L_48:


//--------------------- .nv.callgraph             --------------------------
	.section	.nv.callgraph,"",@"SHT_CUDA_CALLGRAPH"
	.align	4
	.sectionentsize	8
	.align		4
        /*0000*/ 	.word	0x00000000
	.align		4
        /*0004*/ 	.word	0xffffffff
	.align		4
        /*0008*/ 	.word	0x00000000
	.align		4
        /*000c*/ 	.word	0xfffffffe
	.align		4
        /*0010*/ 	.word	0x00000000
	.align		4
        /*0014*/ 	.word	0xfffffffd
	.align		4
        /*0018*/ 	.word	0x00000000
	.align		4
        /*001c*/ 	.word	0xfffffffc


//--------------------- .nv.constant4             --------------------------
	.section	.nv.constant4,"a",@progbits
	.align	8
	.align		8
.nv.constant4:
        /*0000*/ 	.dword	precalc_xorwow_matrix
	.align		8
        /*0008*/ 	.dword	precalc_xorwow_offset_matrix
	.align		8
        /*0010*/ 	.dword	mrg32k3aM1
	.align		8
        /*0018*/ 	.dword	mrg32k3aM2
	.align		8
        /*0020*/ 	.dword	mrg32k3aM1SubSeq
	.align		8
        /*0028*/ 	.dword	mrg32k3aM2SubSeq
	.align		8
        /*0030*/ 	.dword	mrg32k3aM1Seq
	.align		8
        /*0038*/ 	.dword	mrg32k3aM2Seq


//--------------------- .nv.constant3             --------------------------
	.section	.nv.constant3,"a",@progbits
	.align	8
.nv.constant3:
	.type		__cr_lgamma_table,@object
	.size		__cr_lgamma_table,(.L_8 - __cr_lgamma_table)
__cr_lgamma_table:
        /*0000*/ 	.byte	0x00, 0x00, 0x00, 0x00, 0x00, 0x00, 0x00, 0x00, 0x00, 0x00, 0x00, 0x00, 0x00, 0x00, 0x00, 0x00
        /*0010*/ 	.byte	0xef, 0x39, 0xfa, 0xfe, 0x42, 0x2e, 0xe6, 0x3f, 0x02, 0x20, 0x2a, 0xfa, 0x0b, 0xab, 0xfc, 0x3f
        /*0020*/ 	.byte	0xf9, 0x2c, 0x92, 0x7c, 0xa7, 0x6c, 0x09, 0x40, 0xc9, 0x79, 0x44, 0x3c, 0x64, 0x26, 0x13, 0x40
        /*0030*/ 	.byte	0xca, 0x01, 0xcf, 0x3a, 0x27, 0x51, 0x1a, 0x40, 0x30, 0xcc, 0x2d, 0xf3, 0xe1, 0x0c, 0x21, 0x40
        /*0040*/ 	.byte	0x0d, 0xb7, 0xfc, 0x82, 0x8e, 0x35, 0x25, 0x40
.L_8:


//--------------------- .text._Z17gpu_monte_carlo_dPdP17curandStateXORWOW --------------------------
	.section	.text._Z17gpu_monte_carlo_dPdP17curandStateXORWOW,"ax",@progbits
	.align	128
        .global         _Z17gpu_monte_carlo_dPdP17curandStateXORWOW
        .type           _Z17gpu_monte_carlo_dPdP17curandStateXORWOW,@function
        .size           _Z17gpu_monte_carlo_dPdP17curandStateXORWOW,(.L_x_20 - _Z17gpu_monte_carlo_dPdP17curandStateXORWOW)
        .other          _Z17gpu_monte_carlo_dPdP17curandStateXORWOW,@"STO_CUDA_ENTRY STV_DEFAULT"
_Z17gpu_monte_carlo_dPdP17curandStateXORWOW:
.text._Z17gpu_monte_carlo_dPdP17curandStateXORWOW:
[----:B------:R-:W-:Y:S01]  /*0000*/  LDC R1, c[0x0][0x37c] ;  /* 0x0000df00ff017b82 */ /* 0x000fe20000000800 */
[----:B------:R-:W0:Y:S07]  /*0010*/  S2R R0, SR_TID.X ;  /* 0x0000000000007919 */ /* 0x000e2e0000002100 */
[----:B------:R-:W1:Y:S01]  /*0020*/  LDC.64 R8, c[0x0][0x388] ;  /* 0x0000e200ff087b82 */ /* 0x000e620000000a00 */
[----:B------:R-:W0:Y:S01]  /*0030*/  LDCU UR4, c[0x0][0x360] ;  /* 0x00006c00ff0477ac */ /* 0x000e220008000800 */
[----:B------:R-:W-:Y:S01]  /*0040*/  IMAD.MOV.U32 R10, RZ, RZ, 0x3198c20f ;  /* 0x3198c20fff0a7424 */ /* 0x000fe200078e00ff */
[----:B------:R-:W0:Y:S01]  /*0050*/  S2R R3, SR_CTAID.X ;  /* 0x0000000000037919 */ /* 0x000e220000002500 */
[----:B------:R-:W-:Y:S01]  /*0060*/  IMAD.MOV.U32 R11, RZ, RZ, 0x5efdb30c ;  /* 0x5efdb30cff0b7424 */ /* 0x000fe200078e00ff */
[----:B------:R-:W2:Y:S01]  /*0070*/  LDCU.64 UR6, c[0x0][0x358] ;  /* 0x00006b00ff0677ac */ /* 0x000ea20008000a00 */
[----:B------:R-:W-:Y:S01]  /*0080*/  IMAD.MOV.U32 R12, RZ, RZ, 0x423bb012 ;  /* 0x423bb012ff0c7424 */ /* 0x000fe200078e00ff */
[----:B------:R-:W-:Y:S01]  /*0090*/  BSSY.RECONVERGENT B0, `(.L_x_0) ;  /* 0x00000ea000007945 */ /* 0x000fe20003800200 */
[----:B------:R-:W-:-:S02]  /*00a0*/  IMAD.MOV.U32 R13, RZ, RZ, -0x75bd8fc ;  /* 0xf8a42704ff0d7424 */ /* 0x000fc400078e00ff */
[----:B------:R-:W-:Y:S02]  /*00b0*/  IMAD.MOV.U32 R14, RZ, RZ, -0x23270784 ;  /* 0xdcd8f87cff0e7424 */ /* 0x000fe400078e00ff */
[----:B------:R-:W-:Y:S02]  /*00c0*/  IMAD.MOV.U32 R15, RZ, RZ, 0x57fa2510 ;  /* 0x57fa2510ff0f7424 */ /* 0x000fe400078e00ff */
[----:B------:R-:W-:Y:S02]  /*00d0*/  IMAD.MOV.U32 R5, RZ, RZ, -0x75bd8fc ;  /* 0xf8a42704ff057424 */ /* 0x000fe400078e00ff */
[----:B------:R-:W-:Y:S02]  /*00e0*/  IMAD.MOV.U32 R4, RZ, RZ, 0x423bb012 ;  /* 0x423bb012ff047424 */ /* 0x000fe400078e00ff */
[----:B------:R-:W-:Y:S02]  /*00f0*/  IMAD.MOV.U32 R7, RZ, RZ, 0x57fa2510 ;  /* 0x57fa2510ff077424 */ /* 0x000fe400078e00ff */
[----:B------:R-:W-:-:S02]  /*0100*/  IMAD.MOV.U32 R6, RZ, RZ, -0x23270784 ;  /* 0xdcd8f87cff067424 */ /* 0x000fc400078e00ff */
[----:B0-----:R-:W-:Y:S02]  /*0110*/  IMAD R0, R3, UR4, R0 ;  /* 0x0000000403007c24 */ /* 0x001fe4000f8e0200 */
[----:B------:R-:W-:Y:S02]  /*0120*/  IMAD.MOV.U32 R3, RZ, RZ, 0x5efdb30c ;  /* 0x5efdb30cff037424 */ /* 0x000fe400078e00ff */
[C---:B-1----:R-:W-:Y:S01]  /*0130*/  IMAD.WIDE.U32 R8, R0.reuse, 0x30, R8 ;  /* 0x0000003000087825 */ /* 0x042fe200078e0008 */
[----:B------:R-:W-:-:S04]  /*0140*/  ISETP.NE.AND P0, PT, R0, RZ, PT ;  /* 0x000000ff0000720c */ /* 0x000fc80003f05270 */
[----:B--2---:R0:W-:Y:S04]  /*0150*/  STG.E.64 desc[UR6][R8.64], R10 ;  /* 0x0000000a08007986 */ /* 0x0041e8000c101b06 */
[----:B------:R0:W-:Y:S04]  /*0160*/  STG.E.64 desc[UR6][R8.64+0x8], R12 ;  /* 0x0000080c08007986 */ /* 0x0001e8000c101b06 */
[----:B------:R0:W-:Y:S01]  /*0170*/  STG.E.64 desc[UR6][R8.64+0x10], R14 ;  /* 0x0000100e08007986 */ /* 0x0001e2000c101b06 */
[----:B------:R-:W-:Y:S05]  /*0180*/  @!P0 BRA `(.L_x_1) ;  /* 0x0000000c00688947 */ /* 0x000fea0003800000 */
[----:B------:R-:W-:Y:S02]  /*0190*/  IMAD.MOV.U32 R2, RZ, RZ, RZ ;  /* 0x000000ffff027224 */ /* 0x000fe400078e00ff */
[----:B0-----:R-:W-:Y:S02]  /*01a0*/  IMAD.MOV.U32 R12, RZ, RZ, R0 ;  /* 0x000000ffff0c7224 */ /* 0x001fe400078e0000 */
[----:B------:R-:W-:Y:S02]  /*01b0*/  IMAD.MOV.U32 R13, RZ, RZ, RZ ;  /* 0x000000ffff0d7224 */ /* 0x000fe400078e00ff */
[----:B------:R-:W-:Y:S02]  /*01c0*/  IMAD.MOV.U32 R3, RZ, RZ, 0x5efdb30c ;  /* 0x5efdb30cff037424 */ /* 0x000fe400078e00ff */
[----:B------:R-:W-:Y:S02]  /*01d0*/  IMAD.MOV.U32 R4, RZ, RZ, 0x423bb012 ;  /* 0x423bb012ff047424 */ /* 0x000fe400078e00ff */
[----:B------:R-:W-:-:S02]  /*01e0*/  IMAD.MOV.U32 R5, RZ, RZ, -0x75bd8fc ;  /* 0xf8a42704ff057424 */ /* 0x000fc400078e00ff */
[----:B------:R-:W-:Y:S02]  /*01f0*/  IMAD.MOV.U32 R6, RZ, RZ, -0x23270784 ;  /* 0xdcd8f87cff067424 */ /* 0x000fe400078e00ff */
[----:B------:R-:W-:-:S07]  /*0200*/  IMAD.MOV.U32 R7, RZ, RZ, 0x57fa2510 ;  /* 0x57fa2510ff077424 */ /* 0x000fce00078e00ff */
.L_x_7:
[----:B------:R-:W-:Y:S01]  /*0210*/  LOP3.LUT R8, R12, 0x3, RZ, 0xc0, !PT ;  /* 0x000000030c087812 */ /* 0x000fe200078ec0ff */
[----:B------:R-:W-:Y:S03]  /*0220*/  BSSY.RECONVERGENT B1, `(.L_x_2) ;  /* 0x00000ca000017945 */ /* 0x000fe60003800200 */
[----:B------:R-:W-:-:S04]  /*0230*/  ISETP.NE.U32.AND P0, PT, R8, RZ, PT ;  /* 0x000000ff0800720c */ /* 0x000fc80003f05070 */
[----:B------:R-:W-:-:S13]  /*0240*/  ISETP.NE.AND.EX P0, PT, RZ, RZ, PT, P0 ;  /* 0x000000ffff00720c */ /* 0x000fda0003f05300 */
[----:B0-----:R-:W-:Y:S05]  /*0250*/  @!P0 BRA `(.L_x_3) ;  /* 0x0000000c00188947 */ /* 0x001fea0003800000 */
[----:B------:R-:W0:Y:S01]  /*0260*/  LDC.64 R8, c[0x4][RZ] ;  /* 0x01000000ff087b82 */ /* 0x000e220000000a00 */
[----:B------:R-:W-:Y:S02]  /*0270*/  IMAD.MOV.U32 R14, RZ, RZ, RZ ;  /* 0x000000ffff0e7224 */ /* 0x000fe400078e00ff */
[----:B0-----:R-:W-:-:S07]  /*0280*/  IMAD.WIDE.U32 R8, R2, 0xc80, R8 ;  /* 0x00000c8002087825 */ /* 0x001fce00078e0008 */
.L_x_6:
[----:B------:R-:W-:Y:S01]  /*0290*/  IMAD.MOV.U32 R15, RZ, RZ, RZ ;  /* 0x000000ffff0f7224 */ /* 0x000fe200078e00ff */
[----:B0-----:R-:W-:Y:S02]  /*02a0*/  CS2R R6, SRZ ;  /* 0x0000000000067805 */ /* 0x001fe4000001ff00 */
[----:B------:R-:W-:Y:S01]  /*02b0*/  CS2R R4, SRZ ;  /* 0x0000000000047805 */ /* 0x000fe2000001ff00 */
[----:B------:R-:W-:-:S07]  /*02c0*/  IMAD.MOV.U32 R3, RZ, RZ, RZ ;  /* 0x000000ffff037224 */ /* 0x000fce00078e00ff */
.L_x_5:
[----:B------:R-:W0:Y:S02]  /*02d0*/  LDC.64 R10, c[0x0][0x388] ;  /* 0x0000e200ff0a7b82 */ /* 0x000e240000000a00 */
[----:B0-----:R-:W-:-:S04]  /*02e0*/  IMAD.WIDE.U32 R10, R0, 0x30, R10 ;  /* 0x00000030000a7825 */ /* 0x001fc800078e000a */
[----:B------:R-:W-:-:S05]  /*02f0*/  IMAD.WIDE.U32 R10, R15, 0x4, R10 ;  /* 0x000000040f0a7825 */ /* 0x000fca00078e000a */
[----:B------:R0:W5:Y:S01]  /*0300*/  LDG.E R16, desc[UR6][R10.64+0x4] ;  /* 0x000004060a107981 */ /* 0x000162000c1e1900 */
[----:B------:R-:W-:-:S07]  /*0310*/  IMAD.MOV.U32 R17, RZ, RZ, RZ ;  /* 0x000000ffff117224 */ /* 0x000fce00078e00ff */
.L_x_4:
[----:B-----5:R-:W-:Y:S01]  /*0320*/  SHF.R.U32.HI R23, RZ, R17, R16 ;  /* 0x00000011ff177219 */ /* 0x020fe20000011610 */
[----:B0-----:R-:W-:-:S03]  /*0330*/  IMAD.SHL.U32 R10, R15, 0x20, RZ ;  /* 0x000000200f0a7824 */ /* 0x001fc600078e00ff */
[----:B------:R-:W-:Y:S01]  /*0340*/  LOP3.LUT R11, R23, 0x1, RZ, 0xc0, !PT ;  /* 0x00000001170b7812 */ /* 0x000fe200078ec0ff */
[----:B------:R-:W-:-:S03]  /*0350*/  IMAD.IADD R10, R10, 0x1, R17 ;  /* 0x000000010a0a7824 */ /* 0x000fc600078e0211 */
[----:B------:R-:W-:Y:S01]  /*0360*/  ISETP.NE.U32.AND P0, PT, R11, 0x1, PT ;  /* 0x000000010b00780c */ /* 0x000fe20003f05070 */
[----:B------:R-:W-:-:S03]  /*0370*/  IMAD R11, R10, 0x5, RZ ;  /* 0x000000050a0b7824 */ /* 0x000fc600078e02ff */
[----:B------:R-:W-:Y:S01]  /*0380*/  R2P PR, R23, 0x7e ;  /* 0x0000007e17007804 */ /* 0x000fe20000000000 */
[----:B------:R-:W-:-:S08]  /*0390*/  IMAD.WIDE.U32 R10, R11, 0x4, R8 ;  /* 0x000000040b0a7825 */ /* 0x000fd000078e0008 */
[----:B------:R-:W2:Y:S04]  /*03a0*/  @!P0 LDG.E R20, desc[UR6][R10.64+0x10] ;  /* 0x000010060a148981 */ /* 0x000ea8000c1e1900 */
[----:B------:R-:W3:Y:S04]  /*03b0*/  @P1 LDG.E R22, desc[UR6][R10.64+0x24] ;  /* 0x000024060a161981 */ /* 0x000ee8000c1e1900 */
[----:B------:R-:W4:Y:S04]  /*03c0*/  @P2 LDG.E R24, desc[UR6][R10.64+0x38] ;  /* 0x000038060a182981 */ /* 0x000f28000c1e1900 */
[----:B------:R-:W4:Y:S04]  /*03d0*/  @P3 LDG.E R26, desc[UR6][R10.64+0x4c] ;  /* 0x00004c060a1a3981 */ /* 0x000f28000c1e1900 */
[----:B------:R-:W4:Y:S04]  /*03e0*/  @P4 LDG.E R28, desc[UR6][R10.64+0x60] ;  /* 0x000060060a1c4981 */ /* 0x000f28000c1e1900 */
[----:B------:R-:W4:Y:S04]  /*03f0*/  @!P0 LDG.E R18, desc[UR6][R10.64] ;  /* 0x000000060a128981 */ /* 0x000f28000c1e1900 */
[----:B------:R-:W4:Y:S04]  /*0400*/  @!P0 LDG.E R19, desc[UR6][R10.64+0x4] ;  /* 0x000004060a138981 */ /* 0x000f28000c1e1900 */
[----:B------:R-:W4:Y:S04]  /*0410*/  @P5 LDG.E R21, desc[UR6][R10.64+0x74] ;  /* 0x000074060a155981 */ /* 0x000f28000c1e1900 */
[----:B------:R-:W4:Y:S04]  /*0420*/  @P1 LDG.E R25, desc[UR6][R10.64+0x20] ;  /* 0x000020060a191981 */ /* 0x000f28000c1e1900 */
[----:B------:R-:W4:Y:S01]  /*0430*/  @P3 LDG.E R27, desc[UR6][R10.64+0x48] ;  /* 0x000048060a1b3981 */ /* 0x000f22000c1e1900 */
[----:B--2---:R-:W-:-:S03]  /*0440*/  @!P0 LOP3.LUT R7, R7, R20, RZ, 0x3c, !PT ;  /* 0x0000001407078212 */ /* 0x004fc600078e3cff */
[----:B------:R-:W2:Y:S01]  /*0450*/  @P1 LDG.E R20, desc[UR6][R10.64+0x14] ;  /* 0x000014060a141981 */ /* 0x000ea2000c1e1900 */
[----:B---3--:R-:W-:-:S03]  /*0460*/  @P1 LOP3.LUT R7, R7, R22, RZ, 0x3c, !PT ;  /* 0x0000001607071212 */ /* 0x008fc600078e3cff */
[----:B------:R-:W3:Y:S01]  /*0470*/  @P1 LDG.E R22, desc[UR6][R10.64+0x1c] ;  /* 0x00001c060a161981 */ /* 0x000ee2000c1e1900 */
[----:B----4-:R-:W-:-:S03]  /*0480*/  @P2 LOP3.LUT R7, R7, R24, RZ, 0x3c, !PT ;  /* 0x0000001807072212 */ /* 0x010fc600078e3cff */
[----:B------:R-:W4:Y:S01]  /*0490*/  @P2 LDG.E R24, desc[UR6][R10.64+0x28] ;  /* 0x000028060a182981 */ /* 0x000f22000c1e1900 */
[----:B------:R-:W-:-:S03]  /*04a0*/  @P3 LOP3.LUT R7, R7, R26, RZ, 0x3c, !PT ;  /* 0x0000001a07073212 */ /* 0x000fc600078e3cff */
[----:B------:R-:W3:Y:S01]  /*04b0*/  @P6 LDG.E R26, desc[UR6][R10.64+0x88] ;  /* 0x000088060a1a6981 */ /* 0x000ee2000c1e1900 */
[----:B------:R-:W-:Y:S02]  /*04c0*/  @P4 LOP3.LUT R7, R7, R28, RZ, 0x3c, !PT ;  /* 0x0000001c07074212 */ /* 0x000fe400078e3cff */
[----:B------:R-:W-:Y:S02]  /*04d0*/  @!P0 LOP3.LUT R3, R3, R18, RZ, 0x3c, !PT ;  /* 0x0000001203038212 */ /* 0x000fe400078e3cff */
[----:B------:R-:W3:Y:S01]  /*04e0*/  @!P0 LDG.E R18, desc[UR6][R10.64+0x8] ;  /* 0x000008060a128981 */ /* 0x000ee2000c1e1900 */
[----:B------:R-:W-:-:S03]  /*04f0*/  @!P0 LOP3.LUT R4, R4, R19, RZ, 0x3c, !PT ;  /* 0x0000001304048212 */ /* 0x000fc600078e3cff */
[----:B------:R-:W3:Y:S01]  /*0500*/  @!P0 LDG.E R19, desc[UR6][R10.64+0xc] ;  /* 0x00000c060a138981 */ /* 0x000ee2000c1e1900 */
[----:B------:R-:W-:-:S03]  /*0510*/  @P5 LOP3.LUT R7, R7, R21, RZ, 0x3c, !PT ;  /* 0x0000001507075212 */ /* 0x000fc600078e3cff */
[----:B------:R-:W3:Y:S01]  /*0520*/  @P1 LDG.E R21, desc[UR6][R10.64+0x18] ;  /* 0x000018060a151981 */ /* 0x000ee2000c1e1900 */
[----:B--2---:R-:W-:-:S03]  /*0530*/  @P1 LOP3.LUT R3, R3, R20, RZ, 0x3c, !PT ;  /* 0x0000001403031212 */ /* 0x004fc600078e3cff */
[----:B------:R-:W2:Y:S01]  /*0540*/  @P3 LDG.E R20, desc[UR6][R10.64+0x3c] ;  /* 0x00003c060a143981 */ /* 0x000ea2000c1e1900 */
[----:B----4-:R-:W-:-:S03]  /*0550*/  @P2 LOP3.LUT R3, R3, R24, RZ, 0x3c, !PT ;  /* 0x0000001803032212 */ /* 0x010fc600078e3cff */
[----:B------:R-:W4:Y:S01]  /*0560*/  @P4 LDG.E R24, desc[UR6][R10.64+0x50] ;  /* 0x000050060a184981 */ /* 0x000f22000c1e1900 */
[----:B---3--:R-:W-:-:S03]  /*0570*/  @!P0 LOP3.LUT R5, R5, R18, RZ, 0x3c, !PT ;  /* 0x0000001205058212 */ /* 0x008fc600078e3cff */
[----:B------:R-:W3:Y:S01]  /*0580*/  @P2 LDG.E R18, desc[UR6][R10.64+0x30] ;  /* 0x000030060a122981 */ /* 0x000ee2000c1e1900 */
[----:B------:R-:W-:-:S03]  /*0590*/  @!P0 LOP3.LUT R6, R6, R19, RZ, 0x3c, !PT ;  /* 0x0000001306068212 */ /* 0x000fc600078e3cff */
[----:B------:R-:W3:Y:S01]  /*05a0*/  @P2 LDG.E R19, desc[UR6][R10.64+0x2c] ;  /* 0x00002c060a132981 */ /* 0x000ee2000c1e1900 */
[----:B------:R-:W-:-:S03]  /*05b0*/  @P1 LOP3.LUT R4, R4, R21, RZ, 0x3c, !PT ;  /* 0x0000001504041212 */ /* 0x000fc600078e3cff */
[----:B------:R-:W3:Y:S01]  /*05c0*/  @P2 LDG.E R21, desc[UR6][R10.64+0x34] ;  /* 0x000034060a152981 */ /* 0x000ee2000c1e1900 */
[----:B------:R-:W-:Y:S02]  /*05d0*/  @P1 LOP3.LUT R5, R5, R22, RZ, 0x3c, !PT ;  /* 0x0000001605051212 */ /* 0x000fe400078e3cff */
[----:B------:R-:W-:Y:S01]  /*05e0*/  @P1 LOP3.LUT R6, R6, R25, RZ, 0x3c, !PT ;  /* 0x0000001906061212 */ /* 0x000fe200078e3cff */
[----:B------:R-:W3:Y:S04]  /*05f0*/  @P3 LDG.E R22, desc[UR6][R10.64+0x44] ;  /* 0x000044060a163981 */ /* 0x000ee8000c1e1900 */
[----:B------:R-:W3:Y:S01]  /*0600*/  @P3 LDG.E R25, desc[UR6][R10.64+0x40] ;  /* 0x000040060a193981 */ /* 0x000ee2000c1e1900 */
[----:B--2---:R-:W-:-:S03]  /*0610*/  @P3 LOP3.LUT R3, R3, R20, RZ, 0x3c, !PT ;  /* 0x0000001403033212 */ /* 0x004fc600078e3cff */
[----:B------:R-:W2:Y:S01]  /*0620*/  @P5 LDG.E R20, desc[UR6][R10.64+0x64] ;  /* 0x000064060a145981 */ /* 0x000ea2000c1e1900 */
[----:B----4-:R-:W-:-:S03]  /*0630*/  @P4 LOP3.LUT R3, R3, R24, RZ, 0x3c, !PT ;  /* 0x0000001803034212 */ /* 0x010fc600078e3cff */
[----:B------:R-:W4:Y:S01]  /*0640*/  @P6 LDG.E R24, desc[UR6][R10.64+0x78] ;  /* 0x000078060a186981 */ /* 0x000f22000c1e1900 */
[----:B---3--:R-:W-:-:S03]  /*0650*/  @P2 LOP3.LUT R5, R5, R18, RZ, 0x3c, !PT ;  /* 0x0000001205052212 */ /* 0x008fc600078e3cff */
[----:B------:R-:W3:Y:S01]  /*0660*/  @P4 LDG.E R18, desc[UR6][R10.64+0x58] ;  /* 0x000058060a124981 */ /* 0x000ee2000c1e1900 */
[----:B------:R-:W-:-:S03]  /*0670*/  @P2 LOP3.LUT R4, R4, R19, RZ, 0x3c, !PT ;  /* 0x0000001304042212 */ /* 0x000fc600078e3cff */
[----:B------:R-:W3:Y:S01]  /*0680*/  @P4 LDG.E R19, desc[UR6][R10.64+0x54] ;  /* 0x000054060a134981 */ /* 0x000ee2000c1e1900 */
[----:B------:R-:W-:-:S03]  /*0690*/  @P2 LOP3.LUT R6, R6, R21, RZ, 0x3c, !PT ;  /* 0x0000001506062212 */ /* 0x000fc600078e3cff */
[----:B------:R-:W3:Y:S01]  /*06a0*/  @P4 LDG.E R21, desc[UR6][R10.64+0x5c] ;  /* 0x00005c060a154981 */ /* 0x000ee2000c1e1900 */
[----:B------:R-:W-:Y:S02]  /*06b0*/  @P3 LOP3.LUT R5, R5, R22, RZ, 0x3c, !PT ;  /* 0x0000001605053212 */ /* 0x000fe400078e3cff */
[----:B------:R-:W-:Y:S01]  /*06c0*/  @P3 LOP3.LUT R6, R6, R27, RZ, 0x3c, !PT ;  /* 0x0000001b06063212 */ /* 0x000fe200078e3cff */
[----:B------:R-:W3:Y:S01]  /*06d0*/  @P5 LDG.E R22, desc[UR6][R10.64+0x6c] ;  /* 0x00006c060a165981 */ /* 0x000ee2000c1e1900 */
[----:B------:R-:W-:-:S03]  /*06e0*/  @P3 LOP3.LUT R4, R4, R25, RZ, 0x3c, !PT ;  /* 0x0000001904043212 */ /* 0x000fc600078e3cff */
[----:B------:R-:W3:Y:S04]  /*06f0*/  @P5 LDG.E R25, desc[UR6][R10.64+0x68] ;  /* 0x000068060a195981 */ /* 0x000ee8000c1e1900 */
[----:B------:R-:W3:Y:S01]  /*0700*/  @P5 LDG.E R27, desc[UR6][R10.64+0x70] ;  /* 0x000070060a1b5981 */ /* 0x000ee2000c1e1900 */
[----:B------:R-:W-:Y:S02]  /*0710*/  LOP3.LUT P0, RZ, R23, 0x80, RZ, 0xc0, !PT ;  /* 0x0000008017ff7812 */ /* 0x000fe4000780c0ff */
[----:B--2---:R-:W-:-:S11]  /*0720*/  @P5 LOP3.LUT R3, R3, R20, RZ, 0x3c, !PT ;  /* 0x0000001403035212 */ /* 0x004fd600078e3cff */
        /* <DEDUP_REMOVED lines=15> */
[----:B------:R-:W-:Y:S02]  /*0820*/  @P6 LOP3.LUT R7, R7, R26, RZ, 0x3c, !PT ;  /* 0x0000001a07076212 */ /* 0x000fe400078e3cff */
[----:B--2---:R-:W-:Y:S02]  /*0830*/  @P0 LOP3.LUT R3, R3, R20, RZ, 0x3c, !PT ;  /* 0x0000001403030212 */ /* 0x004fe400078e3cff */
[----:B----4-:R-:W-:Y:S02]  /*0840*/  @P0 LOP3.LUT R7, R7, R24, RZ, 0x3c, !PT ;  /* 0x0000001807070212 */ /* 0x010fe400078e3cff */
[----:B---3--:R-:W-:Y:S02]  /*0850*/  @P6 LOP3.LUT R5, R5, R18, RZ, 0x3c, !PT ;  /* 0x0000001205056212 */ /* 0x008fe400078e3cff */
[----:B------:R-:W-:Y:S02]  /*0860*/  @P6 LOP3.LUT R4, R4, R19, RZ, 0x3c, !PT ;  /* 0x0000001304046212 */ /* 0x000fe400078e3cff */
[----:B------:R-:W-:-:S02]  /*0870*/  @P6 LOP3.LUT R6, R6, R21, RZ, 0x3c, !PT ;  /* 0x0000001506066212 */ /* 0x000fc400078e3cff */
[----:B------:R-:W-:Y:S02]  /*0880*/  @P0 LOP3.LUT R5, R5, R22, RZ, 0x3c, !PT ;  /* 0x0000001605050212 */ /* 0x000fe400078e3cff */
[----:B------:R-:W-:Y:S02]  /*0890*/  @P0 LOP3.LUT R4, R4, R25, RZ, 0x3c, !PT ;  /* 0x0000001904040212 */ /* 0x000fe400078e3cff */
[----:B------:R-:W-:Y:S02]  /*08a0*/  @P0 LOP3.LUT R6, R6, R27, RZ, 0x3c, !PT ;  /* 0x0000001b06060212 */ /* 0x000fe400078e3cff */
[----:B------:R-:W-:-:S13]  /*08b0*/  R2P PR, R23.B1, 0x7f ;  /* 0x0000007f17007804 */ /* 0x000fda0000001000 */
[----:B------:R-:W2:Y:S04]  /*08c0*/  @P0 LDG.E R18, desc[UR6][R10.64+0xa0] ;  /* 0x0000a0060a120981 */ /* 0x000ea8000c1e1900 */
[----:B------:R-:W3:Y:S04]  /*08d0*/  @P0 LDG.E R20, desc[UR6][R10.64+0xa8] ;  /* 0x0000a8060a140981 */ /* 0x000ee8000c1e1900 */
[----:B------:R-:W4:Y:S04]  /*08e0*/  @P1 LDG.E R22, desc[UR6][R10.64+0xbc] ;  /* 0x0000bc060a161981 */ /* 0x000f28000c1e1900 */
[----:B------:R-:W4:Y:S04]  /*08f0*/  @P1 LDG.E R24, desc[UR6][R10.64+0xc4] ;  /* 0x0000c4060a181981 */ /* 0x000f28000c1e1900 */
[----:B------:R-:W4:Y:S04]  /*0900*/  @P0 LDG.E R19, desc[UR6][R10.64+0xa4] ;  /* 0x0000a4060a130981 */ /* 0x000f28000c1e1900 */
[----:B------:R-:W4:Y:S04]  /*0910*/  @P0 LDG.E R21, desc[UR6][R10.64+0xac] ;  /* 0x0000ac060a150981 */ /* 0x000f28000c1e1900 */
[----:B------:R-:W4:Y:S04]  /*0920*/  @P1 LDG.E R25, desc[UR6][R10.64+0xb8] ;  /* 0x0000b8060a191981 */ /* 0x000f28000c1e1900 */
[----:B------:R-:W4:Y:S04]  /*0930*/  @P2 LDG.E R26, desc[UR6][R10.64+0xc8] ;  /* 0x0000c8060a1a2981 */ /* 0x000f28000c1e1900 */
[----:B------:R-:W4:Y:S04]  /*0940*/  @P1 LDG.E R27, desc[UR6][R10.64+0xc0] ;  /* 0x0000c0060a1b1981 */ /* 0x000f28000c1e1900 */
[----:B------:R-:W4:Y:S01]  /*0950*/  @P3 LDG.E R28, desc[UR6][R10.64+0xec] ;  /* 0x0000ec060a1c3981 */ /* 0x000f22000c1e1900 */
[----:B--2---:R-:W-:-:S03]  /*0960*/  @P0 LOP3.LUT R3, R3, R18, RZ, 0x3c, !PT ;  /* 0x0000001203030212 */ /* 0x004fc600078e3cff */
[----:B------:R-:W2:Y:S01]  /*0970*/  @P0 LDG.E R18, desc[UR6][R10.64+0xb0] ;  /* 0x0000b0060a120981 */ /* 0x000ea2000c1e1900 */
[----:B---3--:R-:W-:-:S03]  /*0980*/  @P0 LOP3.LUT R5, R5, R20, RZ, 0x3c, !PT ;  /* 0x0000001405050212 */ /* 0x008fc600078e3cff */
[----:B------:R-:W3:Y:S01]  /*0990*/  @P1 LDG.E R20, desc[UR6][R10.64+0xb4] ;  /* 0x0000b4060a141981 */ /* 0x000ee2000c1e1900 */
[----:B----4-:R-:W-:-:S03]  /*09a0*/  @P1 LOP3.LUT R5, R5, R22, RZ, 0x3c, !PT ;  /* 0x0000001605051212 */ /* 0x010fc600078e3cff */
[----:B------:R-:W4:Y:S01]  /*09b0*/  @P2 LDG.E R22, desc[UR6][R10.64+0xd8] ;  /* 0x0000d8060a162981 */ /* 0x000f22000c1e1900 */
[----:B------:R-:W-:-:S03]  /*09c0*/  @P0 LOP3.LUT R4, R4, R19, RZ, 0x3c, !PT ;  /* 0x0000001304040212 */ /* 0x000fc600078e3cff */
[----:B------:R-:W4:Y:S01]  /*09d0*/  @P2 LDG.E R19, desc[UR6][R10.64+0xcc] ;  /* 0x0000cc060a132981 */ /* 0x000f22000c1e1900 */
[----:B------:R-:W-:-:S03]  /*09e0*/  @P0 LOP3.LUT R6, R6, R21, RZ, 0x3c, !PT ;  /* 0x0000001506060212 */ /* 0x000fc600078e3cff */
[----:B------:R-:W4:Y:S01]  /*09f0*/  @P2 LDG.E R21, desc[UR6][R10.64+0xd4] ;  /* 0x0000d4060a152981 */ /* 0x000f22000c1e1900 */
[----:B------:R-:W-:-:S03]  /*0a00*/  @P1 LOP3.LUT R4, R4, R25, RZ, 0x3c, !PT ;  /* 0x0000001904041212 */ /* 0x000fc600078e3cff */
[----:B------:R-:W4:Y:S01]  /*0a10*/  @P3 LDG.E R25, desc[UR6][R10.64+0xe8] ;  /* 0x0000e8060a193981 */ /* 0x000f22000c1e1900 */
[----:B--2---:R-:W-:-:S03]  /*0a20*/  @P0 LOP3.LUT R7, R7, R18, RZ, 0x3c, !PT ;  /* 0x0000001207070212 */ /* 0x004fc600078e3cff */
[----:B------:R-:W2:Y:S01]  /*0a30*/  @P4 LDG.E R18, desc[UR6][R10.64+0xf0] ;  /* 0x0000f0060a124981 */ /* 0x000ea2000c1e1900 */
[----:B------:R-:W-:-:S03]  /*0a40*/  @P1 LOP3.LUT R7, R7, R24, RZ, 0x3c, !PT ;  /* 0x0000001807071212 */ /* 0x000fc600078e3cff */
[----:B------:R-:W2:Y:S01]  /*0a50*/  @P3 LDG.E R24, desc[UR6][R10.64+0xdc] ;  /* 0x0000dc060a183981 */ /* 0x000ea2000c1e1900 */
[----:B---3--:R-:W-:-:S03]  /*0a60*/  @P1 LOP3.LUT R3, R3, R20, RZ, 0x3c, !PT ;  /* 0x0000001403031212 */ /* 0x008fc600078e3cff */
[----:B------:R-:W3:Y:S01]  /*0a70*/  @P2 LDG.E R20, desc[UR6][R10.64+0xd0] ;  /* 0x0000d0060a142981 */ /* 0x000ee2000c1e1900 */
[----:B------:R-:W-:Y:S02]  /*0a80*/  LOP3.LUT P0, RZ, R23, 0x8000, RZ, 0xc0, !PT ;  /* 0x0000800017ff7812 */ /* 0x000fe4000780c0ff */
[----:B------:R-:W-:Y:S01]  /*0a90*/  @P2 LOP3.LUT R3, R3, R26, RZ, 0x3c, !PT ;  /* 0x0000001a03032212 */ /* 0x000fe200078e3cff */
[----:B------:R-:W3:Y:S04]  /*0aa0*/  @P3 LDG.E R23, desc[UR6][R10.64+0xe0] ;  /* 0x0000e0060a173981 */ /* 0x000ee8000c1e1900 */
[----:B------:R-:W3:Y:S01]  /*0ab0*/  @P3 LDG.E R26, desc[UR6][R10.64+0xe4] ;  /* 0x0000e4060a1a3981 */ /* 0x000ee2000c1e1900 */
[----:B------:R-:W-:Y:S02]  /*0ac0*/  @P1 LOP3.LUT R6, R6, R27, RZ, 0x3c, !PT ;  /* 0x0000001b06061212 */ /* 0x000fe400078e3cff */
[----:B----4-:R-:W-:-:S02]  /*0ad0*/  @P2 LOP3.LUT R7, R7, R22, RZ, 0x3c, !PT ;  /* 0x0000001607072212 */ /* 0x010fc400078e3cff */
[----:B------:R-:W4:Y:S01]  /*0ae0*/  @P4 LDG.E R22, desc[UR6][R10.64+0x100] ;  /* 0x000100060a164981 */ /* 0x000f22000c1e1900 */
[----:B------:R-:W-:Y:S02]  /*0af0*/  @P2 LOP3.LUT R4, R4, R19, RZ, 0x3c, !PT ;  /* 0x0000001304042212 */ /* 0x000fe400078e3cff */
[----:B------:R-:W-:Y:S01]  /*0b00*/  @P2 LOP3.LUT R6, R6, R21, RZ, 0x3c, !PT ;  /* 0x0000001506062212 */ /* 0x000fe200078e3cff */
[----:B------:R-:W4:Y:S04]  /*0b10*/  @P4 LDG.E R19, desc[UR6][R10.64+0xf4] ;  /* 0x0000f4060a134981 */ /* 0x000f28000c1e1900 */
[----:B------:R-:W4:Y:S01]  /*0b20*/  @P4 LDG.E R21, desc[UR6][R10.64+0xfc] ;  /* 0x0000fc060a154981 */ /* 0x000f22000c1e1900 */
[----:B------:R-:W-:-:S03]  /*0b30*/  @P3 LOP3.LUT R6, R6, R25, RZ, 0x3c, !PT ;  /* 0x0000001906063212 */ /* 0x000fc600078e3cff */
[----:B------:R-:W4:Y:S01]  /*0b40*/  @P5 LDG.E R25, desc[UR6][R10.64+0x110] ;  /* 0x000110060a195981 */ /* 0x000f22000c1e1900 */
[----:B--2---:R-:W-:-:S03]  /*0b50*/  @P3 LOP3.LUT R3, R3, R24, RZ, 0x3c, !PT ;  /* 0x0000001803033212 */ /* 0x004fc600078e3cff */
[----:B------:R-:W2:Y:S01]  /*0b60*/  @P5 LDG.E R24, desc[UR6][R10.64+0x104] ;  /* 0x000104060a185981 */ /* 0x000ea2000c1e1900 */
[----:B---3--:R-:W-:Y:S02]  /*0b70*/  @P2 LOP3.LUT R5, R5, R20, RZ, 0x3c, !PT ;  /* 0x0000001405052212 */ /* 0x008fe400078e3cff */
[----:B------:R-:W-:Y:S01]  /*0b80*/  @P4 LOP3.LUT R3, R3, R18, RZ, 0x3c, !PT ;  /* 0x0000001203034212 */ /* 0x000fe200078e3cff */
[----:B------:R-:W3:Y:S01]  /*0b90*/  @P4 LDG.E R20, desc[UR6][R10.64+0xf8] ;  /* 0x0000f8060a144981 */ /* 0x000ee2000c1e1900 */
[----:B------:R-:W-:-:S03]  /*0ba0*/  @P3 LOP3.LUT R4, R4, R23, RZ, 0x3c, !PT ;  /* 0x0000001704043212 */ /* 0x000fc600078e3cff */
[----:B------:R-:W3:Y:S01]  /*0bb0*/  @P5 LDG.E R18, desc[UR6][R10.64+0x114] ;  /* 0x000114060a125981 */ /* 0x000ee2000c1e1900 */
[----:B------:R-:W-:-:S03]  /*0bc0*/  @P3 LOP3.LUT R5, R5, R26, RZ, 0x3c, !PT ;  /* 0x0000001a05053212 */ /* 0x000fc600078e3cff */
[----:B------:R-:W3:Y:S04]  /*0bd0*/  @P5 LDG.E R23, desc[UR6][R10.64+0x108] ;  /* 0x000108060a175981 */ /* 0x000ee8000c1e1900 */
[----:B------:R-:W3:Y:S01]  /*0be0*/  @P5 LDG.E R26, desc[UR6][R10.64+0x10c] ;  /* 0x00010c060a1a5981 */ /* 0x000ee2000c1e1900 */
[----:B------:R-:W-:Y:S02]  /*0bf0*/  @P3 LOP3.LUT R7, R7, R28, RZ, 0x3c, !PT ;  /* 0x0000001c07073212 */ /* 0x000fe400078e3cff */
[----:B----4-:R-:W-:Y:S01]  /*0c00*/  @P4 LOP3.LUT R4, R4, R19, RZ, 0x3c, !PT ;  /* 0x0000001304044212 */ /* 0x010fe200078e3cff */
[----:B------:R-:W4:Y:S01]  /*0c10*/  @P0 LDG.E R28, desc[UR6][R10.64+0x13c] ;  /* 0x00013c060a1c0981 */ /* 0x000f22000c1e1900 */
[----:B------:R-:W-:Y:S02]  /*0c20*/  @P4 LOP3.LUT R7, R7, R22, RZ, 0x3c, !PT ;  /* 0x0000001607074212 */ /* 0x000fe400078e3cff */
[----:B------:R-:W-:Y:S01]  /*0c30*/  @P4 LOP3.LUT R6, R6, R21, RZ, 0x3c, !PT ;  /* 0x0000001506064212 */ /* 0x000fe200078e3cff */
[----:B------:R-:W4:Y:S04]  /*0c40*/  @P6 LDG.E R19, desc[UR6][R10.64+0x11c] ;  /* 0x00011c060a136981 */ /* 0x000f28000c1e1900 */
[----:B------:R-:W4:Y:S01]  /*0c50*/  @P6 LDG.E R22, desc[UR6][R10.64+0x120] ;  /* 0x000120060a166981 */ /* 0x000f22000c1e1900 */
[----:B------:R-:W-:-:S03]  /*0c60*/  @P5 LOP3.LUT R6, R6, R25, RZ, 0x3c, !PT ;  /* 0x0000001906065212 */ /* 0x000fc600078e3cff */
[----:B------:R-:W4:Y:S04]  /*0c70*/  @P6 LDG.E R21, desc[UR6][R10.64+0x124] ;  /* 0x000124060a156981 */ /* 0x000f28000c1e1900 */
[----:B------:R-:W4:Y:S01]  /*0c80*/  @P0 LDG.E R25, desc[UR6][R10.64+0x138] ;  /* 0x000138060a190981 */ /* 0x000f22000c1e1900 */
[----:B--2---:R-:W-:-:S03]  /*0c90*/  @P5 LOP3.LUT R3, R3, R24, RZ, 0x3c, !PT ;  /* 0x0000001803035212 */ /* 0x004fc600078e3cff */
[----:B------:R-:W2:Y:S01]  /*0ca0*/  @P0 LDG.E R24, desc[UR6][R10.64+0x12c] ;  /* 0x00012c060a180981 */ /* 0x000ea2000c1e1900 */
[----:B---3--:R-:W-:-:S03]  /*0cb0*/  @P4 LOP3.LUT R5, R5, R20, RZ, 0x3c, !PT ;  /* 0x0000001405054212 */ /* 0x008fc600078e3cff */
[----:B------:R-:W3:Y:S01]  /*0cc0*/  @P6 LDG.E R20, desc[UR6][R10.64+0x118] ;  /* 0x000118060a146981 */ /* 0x000ee2000c1e1900 */
[----:B------:R-:W-:-:S03]  /*0cd0*/  @P5 LOP3.LUT R7, R7, R18, RZ, 0x3c, !PT ;  /* 0x0000001207075212 */ /* 0x000fc600078e3cff */
[----:B------:R-:W2:Y:S01]  /*0ce0*/  @P6 LDG.E R18, desc[UR6][R10.64+0x128] ;  /* 0x000128060a126981 */ /* 0x000ea2000c1e1900 */
[----:B------:R-:W-:-:S03]  /*0cf0*/  @P5 LOP3.LUT R4, R4, R23, RZ, 0x3c, !PT ;  /* 0x0000001704045212 */ /* 0x000fc600078e3cff */
[----:B------:R-:W2:Y:S01]  /*0d00*/  @P0 LDG.E R23, desc[UR6][R10.64+0x130] ;  /* 0x000130060a170981 */ /* 0x000ea2000c1e1900 */
[----:B------:R-:W-:-:S03]  /*0d10*/  @P5 LOP3.LUT R5, R5, R26, RZ, 0x3c, !PT ;  /* 0x0000001a05055212 */ /* 0x000fc600078e3cff */
[----:B------:R-:W2:Y:S01]  /*0d20*/  @P0 LDG.E R26, desc[UR6][R10.64+0x134] ;  /* 0x000134060a1a0981 */ /* 0x000ea2000c1e1900 */
[----:B------:R-:W-:-:S05]  /*0d30*/  VIADD R17, R17, 0x10 ;  /* 0x0000001011117836 */ /* 0x000fca0000000000 */
[----:B------:R-:W-:Y:S02]  /*0d40*/  ISETP.NE.AND P1, PT, R17, 0x20, PT ;  /* 0x000000201100780c */ /* 0x000fe40003f25270 */
[----:B----4-:R-:W-:Y:S02]  /*0d50*/  @P6 LOP3.LUT R4, R4, R19, RZ, 0x3c, !PT ;  /* 0x0000001304046212 */ /* 0x010fe400078e3cff */
[----:B------:R-:W-:Y:S02]  /*0d60*/  @P6 LOP3.LUT R5, R5, R22, RZ, 0x3c, !PT ;  /* 0x0000001605056212 */ /* 0x000fe400078e3cff */
[----:B------:R-:W-:-:S04]  /*0d70*/  @P6 LOP3.LUT R6, R6, R21, RZ, 0x3c, !PT ;  /* 0x0000001506066212 */ /* 0x000fc800078e3cff */
[----:B------:R-:W-:Y:S02]  /*0d80*/  @P0 LOP3.LUT R6, R6, R25, RZ, 0x3c, !PT ;  /* 0x0000001906060212 */ /* 0x000fe400078e3cff */
[----:B---3--:R-:W-:Y:S02]  /*0d90*/  @P6 LOP3.LUT R3, R3, R20, RZ, 0x3c, !PT ;  /* 0x0000001403036212 */ /* 0x008fe400078e3cff */
[----:B--2---:R-:W-:Y:S02]  /*0da0*/  @P6 LOP3.LUT R7, R7, R18, RZ, 0x3c, !PT ;  /* 0x0000001207076212 */ /* 0x004fe400078e3cff */
[----:B------:R-:W-:Y:S02]  /*0db0*/  @P0 LOP3.LUT R3, R3, R24, RZ, 0x3c, !PT ;  /* 0x0000001803030212 */ /* 0x000fe400078e3cff */
[----:B------:R-:W-:Y:S02]  /*0dc0*/  @P0 LOP3.LUT R4, R4, R23, RZ, 0x3c, !PT ;  /* 0x0000001704040212 */ /* 0x000fe400078e3cff */
[----:B------:R-:W-:-:S02]  /*0dd0*/  @P0 LOP3.LUT R7, R7, R28, RZ, 0x3c, !PT ;  /* 0x0000001c07070212 */ /* 0x000fc400078e3cff */
[----:B------:R-:W-:Y:S01]  /*0de0*/  @P0 LOP3.LUT R5, R5, R26, RZ, 0x3c, !PT ;  /* 0x0000001a05050212 */ /* 0x000fe200078e3cff */
[----:B------:R-:W-:Y:S06]  /*0df0*/  @P1 BRA `(.L_x_4) ;  /* 0xfffffff400481947 */ /* 0x000fec000383ffff */
[----:B------:R-:W-:-:S05]  /*0e00*/  VIADD R15, R15, 0x1 ;  /* 0x000000010f0f7836 */ /* 0x000fca0000000000 */
[----:B------:R-:W-:-:S13]  /*0e10*/  ISETP.NE.AND P0, PT, R15, 0x5, PT ;  /* 0x000000050f00780c */ /* 0x000fda0003f05270 */
[----:B------:R-:W-:Y:S05]  /*0e20*/  @P0 BRA `(.L_x_5) ;  /* 0xfffffff400280947 */ /* 0x000fea000383ffff */
[----:B------:R-:W0:Y:S01]  /*0e30*/  LDC.64 R10, c[0x0][0x388] ;  /* 0x0000e200ff0a7b82 */ /* 0x000e220000000a00 */
[----:B------:R-:W-:Y:S01]  /*0e40*/  VIADD R14, R14, 0x1 ;  /* 0x000000010e0e7836 */ /* 0x000fe20000000000 */
[----:B------:R-:W-:-:S04]  /*0e50*/  LOP3.LUT R15, R12, 0x3, RZ, 0xc0, !PT ;  /* 0x000000030c0f7812 */ /* 0x000fc800078ec0ff */
[----:B------:R-:W-:Y:S01]  /*0e60*/  ISETP.GE.U32.AND P0, PT, R14, R15, PT ;  /* 0x0000000f0e00720c */ /* 0x000fe20003f06070 */
[----:B0-----:R-:W-:-:S05]  /*0e70*/  IMAD.WIDE.U32 R10, R0, 0x30, R10 ;  /* 0x00000030000a7825 */ /* 0x001fca00078e000a */
[----:B------:R0:W-:Y:S04]  /*0e80*/  STG.E desc[UR6][R10.64+0x4], R3 ;  /* 0x000004030a007986 */ /* 0x0001e8000c101906 */
[----:B------:R0:W-:Y:S04]  /*0e90*/  STG.E.64 desc[UR6][R10.64+0x8], R4 ;  /* 0x000008040a007986 */ /* 0x0001e8000c101b06 */
[----:B------:R0:W-:Y:S01]  /*0ea0*/  STG.E.64 desc[UR6][R10.64+0x10], R6 ;  /* 0x000010060a007986 */ /* 0x0001e2000c101b06 */
[----:B------:R-:W-:Y:S05]  /*0eb0*/  @!P0 BRA `(.L_x_6) ;  /* 0xfffffff000f48947 */ /* 0x000fea000383ffff */
.L_x_3:
[----:B------:R-:W-:Y:S05]  /*0ec0*/  BSYNC.RECONVERGENT B1 ;  /* 0x0000000000017941 */ /* 0x000fea0003800200 */
.L_x_2:
[----:B------:R-:W-:Y:S01]  /*0ed0*/  ISETP.GT.U32.AND P0, PT, R12, 0x3, PT ;  /* 0x000000030c00780c */ /* 0x000fe20003f04070 */
[----:B------:R-:W-:Y:S01]  /*0ee0*/  VIADD R2, R2, 0x1 ;  /* 0x0000000102027836 */ /* 0x000fe20000000000 */
[--C-:B------:R-:W-:Y:S02]  /*0ef0*/  SHF.R.U64 R12, R12, 0x2, R13.reuse ;  /* 0x000000020c0c7819 */ /* 0x100fe4000000120d */
[----:B------:R-:W-:Y:S02]  /*0f00*/  ISETP.GT.U32.AND.EX P0, PT, R13, RZ, PT, P0 ;  /* 0x000000ff0d00720c */ /* 0x000fe40003f04100 */
[----:B------:R-:W-:-:S11]  /*0f10*/  SHF.R.U32.HI R13, RZ, 0x2, R13 ;  /* 0x00000002ff0d7819 */ /* 0x000fd6000001160d */
[----:B------:R-:W-:Y:S05]  /*0f20*/  @P0 BRA `(.L_x_7) ;  /* 0xfffffff000b80947 */ /* 0x000fea000383ffff */
.L_x_1:
[----:B------:R-:W-:Y:S05]  /*0f30*/  BSYNC.RECONVERGENT B0 ;  /* 0x0000000000007941 */ /* 0x000fea0003800200 */
.L_x_0:
[----:B0-----:R-:W0:Y:S01]  /*0f40*/  LDC.64 R8, c[0x0][0x388] ;  /* 0x0000e200ff087b82 */ /* 0x001e220000000a00 */
[----:B------:R-:W-:Y:S01]  /*0f50*/  IMAD.MOV.U32 R22, RZ, RZ, 0x319e49d4 ;  /* 0x319e49d4ff167424 */ /* 0x000fe200078e00ff */
[----:B------:R-:W-:Y:S01]  /*0f60*/  UMOV UR4, URZ ;  /* 0x000000ff00047c82 */ /* 0x000fe20008000000 */
[----:B------:R-:W-:Y:S02]  /*0f70*/  IMAD.MOV.U32 R2, RZ, RZ, RZ ;  /* 0x000000ffff027224 */ /* 0x000fe400078e00ff */
[----:B0-----:R-:W-:-:S05]  /*0f80*/  IMAD.WIDE.U32 R8, R0, 0x30, R8 ;  /* 0x0000003000087825 */ /* 0x001fca00078e0008 */
[----:B------:R0:W-:Y:S04]  /*0f90*/  STG.E.64 desc[UR6][R8.64+0x18], RZ ;  /* 0x000018ff08007986 */ /* 0x0001e8000c101b06 */
[----:B------:R0:W-:Y:S04]  /*0fa0*/  STG.E desc[UR6][R8.64+0x20], RZ ;  /* 0x000020ff08007986 */ /* 0x0001e8000c101906 */
[----:B------:R0:W-:Y:S02]  /*0fb0*/  STG.E.64 desc[UR6][R8.64+0x28], RZ ;  /* 0x000028ff08007986 */ /* 0x0001e4000c101b06 */
.L_x_8:
[----:B------:R-:W-:Y:S01]  /*0fc0*/  SHF.R.U32.HI R10, RZ, 0x2, R3 ;  /* 0x00000002ff0a7819 */ /* 0x000fe20000011603 */
[----:B------:R-:W-:Y:S01]  /*0fd0*/  IMAD.MOV.U32 R23, RZ, RZ, 0x2f800000 ;  /* 0x2f800000ff177424 */ /* 0x000fe200078e00ff */
[----:B------:R-:W-:Y:S01]  /*0fe0*/  SHF.R.U32.HI R13, RZ, 0x2, R4 ;  /* 0x00000002ff0d7819 */ /* 0x000fe20000011604 */
[----:B------:R-:W-:Y:S01]  /*0ff0*/  UIADD3 UR4, UPT, UPT, UR4, 0x4, URZ ;  /* 0x0000000404047890 */ /* 0x000fe2000fffe0ff */
[----:B------:R-:W-:Y:S01]  /*1000*/  LOP3.LUT R10, R10, R3, RZ, 0x3c, !PT ;  /* 0x000000030a0a7212 */ /* 0x000fe200078e3cff */
[----:B------:R-:W-:Y:S01]  /*1010*/  IMAD.SHL.U32 R3, R7, 0x10, RZ ;  /* 0x0000001007037824 */ /* 0x000fe200078e00ff */
[----:B------:R-:W-:Y:S01]  /*1020*/  LOP3.LUT R13, R13, R4, RZ, 0x3c, !PT ;  /* 0x000000040d0d7212 */ /* 0x000fe200078e3cff */
[----:B------:R-:W-:Y:S02]  /*1030*/  UISETP.NE.AND UP0, UPT, UR4, 0x1000, UPT ;  /* 0x000010000400788c */ /* 0x000fe4000bf05270 */
[----:B------:R-:W-:-:S05]  /*1040*/  IMAD.SHL.U32 R11, R10, 0x2, RZ ;  /* 0x000000020a0b7824 */ /* 0x000fca00078e00ff */
[----:B------:R-:W-:Y:S01]  /*1050*/  LOP3.LUT R10, R10, R11, R3, 0x96, !PT ;  /* 0x0000000b0a0a7212 */ /* 0x000fe200078e9603 */
[----:B------:R-:W-:-:S03]  /*1060*/  IMAD.SHL.U32 R3, R13, 0x2, RZ ;  /* 0x000000020d037824 */ /* 0x000fc600078e00ff */
[----:B------:R-:W-:Y:S02]  /*1070*/  LOP3.LUT R11, R10, R7, RZ, 0x3c, !PT ;  /* 0x000000070a0b7212 */ /* 0x000fe400078e3cff */
[----:B------:R-:W-:-:S03]  /*1080*/  SHF.R.U32.HI R10, RZ, 0x2, R5 ;  /* 0x00000002ff0a7819 */ /* 0x000fc60000011605 */
[C---:B------:R-:W-:Y:S01]  /*1090*/  IMAD.SHL.U32 R4, R11.reuse, 0x10, RZ ;  /* 0x000000100b047824 */ /* 0x040fe200078e00ff */
[----:B------:R-:W-:Y:S01]  /*10a0*/  LOP3.LUT R10, R10, R5, RZ, 0x3c, !PT ;  /* 0x000000050a0a7212 */ /* 0x000fe200078e3cff */
[----:B------:R-:W-:-:S03]  /*10b0*/  IMAD.IADD R12, R11, 0x1, R22 ;  /* 0x000000010b0c7824 */ /* 0x000fc600078e0216 */
[----:B------:R-:W-:Y:S02]  /*10c0*/  LOP3.LUT R4, R13, R3, R4, 0x96, !PT ;  /* 0x000000030d047212 */ /* 0x000fe400078e9604 */
[----:B------:R-:W-:Y:S02]  /*10d0*/  SHF.R.U32.HI R13, RZ, 0x2, R6 ;  /* 0x00000002ff0d7819 */ /* 0x000fe40000011606 */
[----:B------:R-:W-:Y:S01]  /*10e0*/  LOP3.LUT R5, R4, R11, RZ, 0x3c, !PT ;  /* 0x0000000b04057212 */ /* 0x000fe200078e3cff */
[----:B------:R-:W-:Y:S01]  /*10f0*/  IMAD.SHL.U32 R4, R10, 0x2, RZ ;  /* 0x000000020a047824 */ /* 0x000fe200078e00ff */
[----:B------:R-:W-:Y:S02]  /*1100*/  LOP3.LUT R6, R13, R6, RZ, 0x3c, !PT ;  /* 0x000000060d067212 */ /* 0x000fe400078e3cff */
[----:B------:R-:W-:Y:S01]  /*1110*/  I2FP.F32.U32 R12, R12 ;  /* 0x0000000c000c7245 */ /* 0x000fe20000201000 */
[----:B------:R-:W-:-:S04]  /*1120*/  IMAD.SHL.U32 R3, R5, 0x10, RZ ;  /* 0x0000001005037824 */ /* 0x000fc800078e00ff */
[----:B------:R-:W-:Y:S01]  /*1130*/  FFMA R18, R12, R23, 1.1641532182693481445e-10 ;  /* 0x2f0000000c127423 */ /* 0x000fe20000000017 */
[----:B------:R-:W-:Y:S02]  /*1140*/  LOP3.LUT R4, R10, R4, R3, 0x96, !PT ;  /* 0x000000040a047212 */ /* 0x000fe400078e9603 */
[----:B------:R-:W-:Y:S02]  /*1150*/  SHF.R.U32.HI R10, RZ, 0x2, R7 ;  /* 0x00000002ff0a7819 */ /* 0x000fe40000011607 */
[----:B------:R-:W-:Y:S01]  /*1160*/  LOP3.LUT R13, R4, R5, RZ, 0x3c, !PT ;  /* 0x00000005040d7212 */ /* 0x000fe200078e3cff */
[----:B------:R-:W-:Y:S01]  /*1170*/  IMAD.SHL.U32 R4, R6, 0x2, RZ ;  /* 0x0000000206047824 */ /* 0x000fe200078e00ff */
[----:B------:R-:W-:Y:S01]  /*1180*/  LOP3.LUT R10, R10, R7, RZ, 0x3c, !PT ;  /* 0x000000070a0a7212 */ /* 0x000fe200078e3cff */
[----:B------:R-:W-:Y:S01]  /*1190*/  F2F.F64.F32 R18, R18 ;  /* 0x0000001200127310 */ /* 0x000fe20000201800 */
[----:B------:R-:W-:Y:S01]  /*11a0*/  SHF.R.U32.HI R12, RZ, 0x2, R5 ;  /* 0x00000002ff0c7819 */ /* 0x000fe20000011605 */
[----:B------:R-:W-:-:S03]  /*11b0*/  IMAD.SHL.U32 R3, R13, 0x10, RZ ;  /* 0x000000100d037824 */ /* 0x000fc600078e00ff */
[----:B------:R-:W-:Y:S02]  /*11c0*/  LOP3.LUT R12, R12, R5, RZ, 0x3c, !PT ;  /* 0x000000050c0c7212 */ /* 0x000fe400078e3cff */
[----:B------:R-:W-:Y:S02]  /*11d0*/  LOP3.LUT R4, R6, R4, R3, 0x96, !PT ;  /* 0x0000000406047212 */ /* 0x000fe400078e9603 */
[----:B------:R-:W-:Y:S02]  /*11e0*/  SHF.R.U32.HI R6, RZ, 0x2, R11 ;  /* 0x00000002ff067819 */ /* 0x000fe4000001160b */
[----:B------:R-:W-:Y:S01]  /*11f0*/  LOP3.LUT R3, R4, R13, RZ, 0x3c, !PT ;  /* 0x0000000d04037212 */ /* 0x000fe200078e3cff */
[----:B------:R-:W-:Y:S01]  /*1200*/  IMAD.SHL.U32 R4, R10, 0x2, RZ ;  /* 0x000000020a047824 */ /* 0x000fe200078e00ff */
[----:B------:R-:W-:Y:S02]  /*1210*/  LOP3.LUT R6, R6, R11, RZ, 0x3c, !PT ;  /* 0x0000000b06067212 */ /* 0x000fe400078e3cff */
[----:B------:R-:W-:Y:S01]  /*1220*/  IADD3 R11, PT, PT, R22, 0x587c5, R5 ;  /* 0x000587c5160b7810 */ /* 0x000fe20007ffe005 */
[----:B------:R-:W-:-:S03]  /*1230*/  IMAD.SHL.U32 R7, R3, 0x10, RZ ;  /* 0x0000001003077824 */ /* 0x000fc600078e00ff */
[----:B------:R-:W-:Y:S02]  /*1240*/  I2FP.F32.U32 R14, R11 ;  /* 0x0000000b000e7245 */ /* 0x000fe40000201000 */
[----:B------:R-:W-:Y:S01]  /*1250*/  LOP3.LUT R4, R10, R4, R7, 0x96, !PT ;  /* 0x000000040a047212 */ /* 0x000fe200078e9607 */
[----:B------:R-:W-:Y:S01]  /*1260*/  IMAD.SHL.U32 R10, R6, 0x2, RZ ;  /* 0x00000002060a7824 */ /* 0x000fe200078e00ff */
[----:B------:R-:W-:Y:S01]  /*1270*/  IADD3 R11, PT, PT, R22, 0x10974f, R3 ;  /* 0x0010974f160b7810 */ /* 0x000fe20007ffe003 */
[----:B------:R-:W-:Y:S01]  /*1280*/  FFMA R14, R14, R23, 1.1641532182693481445e-10 ;  /* 0x2f0000000e0e7423 */ /* 0x000fe20000000017 */
[----:B------:R-:W-:-:S03]  /*1290*/  LOP3.LUT R4, R4, R3, RZ, 0x3c, !PT ;  /* 0x0000000304047212 */ /* 0x000fc600078e3cff */
[----:B------:R-:W1:Y:S02]  /*12a0*/  F2F.F64.F32 R20, R14 ;  /* 0x0000000e00147310 */ /* 0x000e640000201800 */
[----:B------:R-:W-:-:S05]  /*12b0*/  IMAD.SHL.U32 R7, R4, 0x10, RZ ;  /* 0x0000001004077824 */ /* 0x000fca00078e00ff */
[----:B------:R-:W-:Y:S01]  /*12c0*/  LOP3.LUT R7, R6, R10, R7, 0x96, !PT ;  /* 0x0000000a06077212 */ /* 0x000fe200078e9607 */
[----:B------:R-:W-:Y:S01]  /*12d0*/  IMAD.SHL.U32 R6, R12, 0x2, RZ ;  /* 0x000000020c067824 */ /* 0x000fe200078e00ff */
[--C-:B------:R-:W-:Y:S02]  /*12e0*/  IADD3 R10, PT, PT, R22, 0xb0f8a, R13.reuse ;  /* 0x000b0f8a160a7810 */ /* 0x100fe40007ffe00d */
[----:B------:R-:W-:Y:S02]  /*12f0*/  LOP3.LUT R5, R7, R4, RZ, 0x3c, !PT ;  /* 0x0000000407057212 */ /* 0x000fe400078e3cff */
[----:B------:R-:W-:Y:S02]  /*1300*/  I2FP.F32.U32 R16, R10 ;  /* 0x0000000a00107245 */ /* 0x000fe40000201000 */
[----:B------:R-:W-:Y:S01]  /*1310*/  SHF.R.U32.HI R10, RZ, 0x2, R13 ;  /* 0x00000002ff0a7819 */ /* 0x000fe2000001160d */
[----:B------:R-:W-:Y:S01]  /*1320*/  IMAD.SHL.U32 R7, R5, 0x10, RZ ;  /* 0x0000001005077824 */ /* 0x000fe200078e00ff */
[----:B-1----:R-:W-:Y:S01]  /*1330*/  DMUL R20, R20, R20 ;  /* 0x0000001414147228 */ /* 0x002fe20000000000 */
[----:B------:R-:W-:Y:S01]  /*1340*/  FFMA R16, R16, R23, 1.1641532182693481445e-10 ;  /* 0x2f00000010107423 */ /* 0x000fe20000000017 */
[----:B------:R-:W-:-:S02]  /*1350*/  LOP3.LUT R13, R10, R13, RZ, 0x3c, !PT ;  /* 0x0000000d0a0d7212 */ /* 0x000fc400078e3cff */
[----:B------:R-:W-:Y:S02]  /*1360*/  LOP3.LUT R6, R12, R6, R7, 0x96, !PT ;  /* 0x000000060c067212 */ /* 0x000fe400078e9607 */
[----:B------:R-:W-:Y:S01]  /*1370*/  I2FP.F32.U32 R10, R11 ;  /* 0x0000000b000a7245 */ /* 0x000fe20000201000 */
[C---:B------:R-:W-:Y:S01]  /*1380*/  IMAD.SHL.U32 R7, R13.reuse, 0x2, RZ ;  /* 0x000000020d077824 */ /* 0x040fe200078e00ff */
[----:B------:R-:W-:Y:S01]  /*1390*/  LOP3.LUT R6, R6, R5, RZ, 0x3c, !PT ;  /* 0x0000000506067212 */ /* 0x000fe200078e3cff */
[----:B------:R-:W-:Y:S01]  /*13a0*/  F2F.F64.F32 R16, R16 ;  /* 0x0000001000107310 */ /* 0x000fe20000201800 */
[----:B------:R-:W-:Y:S01]  /*13b0*/  IADD3 R11, PT, PT, R22, 0x1ba6d9, R5 ;  /* 0x001ba6d9160b7810 */ /* 0x000fe20007ffe005 */
[----:B------:R-:W-:Y:S01]  /*13c0*/  FFMA R10, R10, R23, 1.1641532182693481445e-10 ;  /* 0x2f0000000a0a7423 */ /* 0x000fe20000000017 */
[----:B------:R-:W-:Y:S01]  /*13d0*/  IADD3 R24, PT, PT, R22, 0x212e9e, R6 ;  /* 0x00212e9e16187810 */ /* 0x000fe20007ffe006 */
[----:B------:R-:W-:Y:S01]  /*13e0*/  IMAD.SHL.U32 R12, R6, 0x10, RZ ;  /* 0x00000010060c7824 */ /* 0x000fe200078e00ff */
[----:B------:R-:W-:Y:S01]  /*13f0*/  I2FP.F32.U32 R14, R11 ;  /* 0x0000000b000e7245 */ /* 0x000fe20000201000 */
[----:B------:R-:W-:Y:S01]  /*1400*/  DFMA R20, R18, R18, R20 ;  /* 0x000000121214722b */ /* 0x000fe20000000014 */
[----:B------:R-:W-:Y:S01]  /*1410*/  I2FP.F32.U32 R24, R24 ;  /* 0x0000001800187245 */ /* 0x000fe20000201000 */
[----:B------:R-:W1:Y:S01]  /*1420*/  F2F.F64.F32 R10, R10 ;  /* 0x0000000a000a7310 */ /* 0x000e620000201800 */
[----:B------:R-:W-:Y:S01]  /*1430*/  LOP3.LUT R7, R13, R7, R12, 0x96, !PT ;  /* 0x000000070d077212 */ /* 0x000fe200078e960c */
[-C--:B------:R-:W-:Y:S01]  /*1440*/  FFMA R14, R14, R23.reuse, 1.1641532182693481445e-10 ;  /* 0x2f0000000e0e7423 */ /* 0x080fe20000000017 */
[----:B------:R-:W-:Y:S01]  /*1450*/  IADD3 R12, PT, PT, R22, 0x161f14, R4 ;  /* 0x00161f14160c7810 */ /* 0x000fe20007ffe004 */
[----:B------:R-:W-:Y:S01]  /*1460*/  FFMA R24, R24, R23, 1.1641532182693481445e-10 ;  /* 0x2f00000018187423 */ /* 0x000fe20000000017 */
[----:B------:R-:W-:Y:S01]  /*1470*/  LOP3.LUT R7, R7, R6, RZ, 0x3c, !PT ;  /* 0x0000000607077212 */ /* 0x000fe200078e3cff */
[----:B------:R-:W-:Y:S01]  /*1480*/  DSETP.GTU.AND P0, PT, R20, 1, PT ;  /* 0x3ff000001400742a */ /* 0x000fe20003f0c000 */
[----:B------:R-:W-:Y:S01]  /*1490*/  I2FP.F32.U32 R12, R12 ;  /* 0x0000000c000c7245 */ /* 0x000fe20000201000 */
[----:B------:R-:W2:Y:S01]  /*14a0*/  F2F.F64.F32 R14, R14 ;  /* 0x0000000e000e7310 */ /* 0x000ea20000201800 */
[C---:B------:R-:W-:Y:S01]  /*14b0*/  IADD3 R13, PT, PT, R22.reuse, 0x26b663, R7 ;  /* 0x0026b663160d7810 */ /* 0x040fe20007ffe007 */
[----:B------:R-:W-:-:S02]  /*14c0*/  VIADD R22, R22, 0x2c3e28 ;  /* 0x002c3e2816167836 */ /* 0x000fc40000000000 */
[----:B------:R-:W-:Y:S01]  /*14d0*/  FFMA R12, R12, R23, 1.1641532182693481445e-10 ;  /* 0x2f0000000c0c7423 */ /* 0x000fe20000000017 */
[----:B------:R-:W-:Y:S01]  /*14e0*/  I2FP.F32.U32 R26, R13 ;  /* 0x0000000d001a7245 */ /* 0x000fe20000201000 */
[----:B-1----:R-:W-:-:S04]  /*14f0*/  DMUL R10, R10, R10 ;  /* 0x0000000a0a0a7228 */ /* 0x002fc80000000000 */
[----:B------:R-:W-:Y:S01]  /*1500*/  FFMA R26, R26, R23, 1.1641532182693481445e-10 ;  /* 0x2f0000001a1a7423 */ /* 0x000fe20000000017 */
[----:B------:R-:W1:Y:S03]  /*1510*/  F2F.F64.F32 R12, R12 ;  /* 0x0000000c000c7310 */ /* 0x000e660000201800 */
[----:B------:R-:W-:Y:S02]  /*1520*/  DFMA R10, R16, R16, R10 ;  /* 0x00000010100a722b */ /* 0x000fe4000000000a */
[----:B--2---:R-:W-:-:S03]  /*1530*/  DMUL R16, R14, R14 ;  /* 0x0000000e0e107228 */ /* 0x004fc60000000000 */
[----:B------:R-:W2:Y:S03]  /*1540*/  F2F.F64.F32 R18, R26 ;  /* 0x0000001a00127310 */ /* 0x000ea60000201800 */
[----:B------:R-:W-:Y:S01]  /*1550*/  DSETP.GTU.AND P1, PT, R10, 1, PT ;  /* 0x3ff000000a00742a */ /* 0x000fe20003f2c000 */
[----:B------:R-:W-:Y:S01]  /*1560*/  VIADD R10, R2, 0x1 ;  /* 0x00000001020a7836 */ /* 0x000fe20000000000 */
[----:B-1----:R-:W-:-:S03]  /*1570*/  DFMA R16, R12, R12, R16 ;  /* 0x0000000c0c10722b */ /* 0x002fc60000000010 */
[----:B------:R-:W1:Y:S01]  /*1580*/  F2F.F64.F32 R14, R24 ;  /* 0x00000018000e7310 */ /* 0x000e620000201800 */
[----:B------:R-:W-:-:S04]  /*1590*/  @P0 IMAD.MOV R10, RZ, RZ, R2 ;  /* 0x000000ffff0a0224 */ /* 0x000fc800078e0202 */
[----:B------:R-:W-:Y:S01]  /*15a0*/  VIADD R2, R10, 0x1 ;  /* 0x000000010a027836 */ /* 0x000fe20000000000 */
[----:B--2---:R-:W-:Y:S02]  /*15b0*/  DMUL R18, R18, R18 ;  /* 0x0000001212127228 */ /* 0x004fe40000000000 */
[----:B------:R-:W-:Y:S01]  /*15c0*/  DSETP.GTU.AND P0, PT, R16, 1, PT ;  /* 0x3ff000001000742a */ /* 0x000fe20003f0c000 */
[----:B------:R-:W-:-:S04]  /*15d0*/  @P1 IMAD.MOV R2, RZ, RZ, R10 ;  /* 0x000000ffff021224 */ /* 0x000fc800078e020a */
[----:B------:R-:W-:Y:S01]  /*15e0*/  VIADD R10, R2, 0x1 ;  /* 0x00000001020a7836 */ /* 0x000fe20000000000 */
[----:B-1----:R-:W-:-:S08]  /*15f0*/  DFMA R18, R14, R14, R18 ;  /* 0x0000000e0e12722b */ /* 0x002fd00000000012 */
[----:B------:R-:W-:Y:S01]  /*1600*/  DSETP.GTU.AND P1, PT, R18, 1, PT ;  /* 0x3ff000001200742a */ /* 0x000fe20003f2c000 */
[----:B------:R-:W-:-:S04]  /*1610*/  @P0 IMAD.MOV R10, RZ, RZ, R2 ;  /* 0x000000ffff0a0224 */ /* 0x000fc800078e0202 */
[----:B------:R-:W-:-:S09]  /*1620*/  VIADD R2, R10, 0x1 ;  /* 0x000000010a027836 */ /* 0x000fd20000000000 */
[----:B------:R-:W-:Y:S01]  /*1630*/  @P1 IMAD.MOV R2, RZ, RZ, R10 ;  /* 0x000000ffff021224 */ /* 0x000fe200078e020a */
[----:B------:R-:W-:Y:S06]  /*1640*/  BRA.U UP0, `(.L_x_8) ;  /* 0xfffffff9005c7547 */ /* 0x000fec000b83ffff */
[----:B------:R-:W-:Y:S01]  /*1650*/  I2FP.F32.U32 R2, R2 ;  /* 0x0000000200027245 */ /* 0x000fe20000201000 */
[----:B------:R-:W1:Y:S01]  /*1660*/  LDCU.64 UR4, c[0x0][0x380] ;  /* 0x00007000ff0477ac */ /* 0x000e620008000a00 */
[----:B------:R-:W-:Y:S03]  /*1670*/  STG.E.64 desc[UR6][R8.64+0x8], R4 ;  /* 0x0000080408007986 */ /* 0x000fe6000c101b06 */
[----:B------:R-:W-:Y:S01]  /*1680*/  FMUL R14, R2, 4 ;  /* 0x40800000020e7820 */ /* 0x000fe20000400000 */
[----:B------:R-:W-:Y:S01]  /*1690*/  IMAD.MOV.U32 R2, RZ, RZ, -0x1d6e9df1 ;  /* 0xe291620fff027424 */ /* 0x000fe200078e00ff */
[----:B------:R-:W-:Y:S02]  /*16a0*/  STG.E.64 desc[UR6][R8.64+0x10], R6 ;  /* 0x0000100608007986 */ /* 0x000fe4000c101b06 */
[----:B------:R-:W2:Y:S02]  /*16b0*/  F2F.F64.F32 R10, R14 ;  /* 0x0000000e000a7310 */ /* 0x000ea40000201800 */
[----:B------:R-:W-:Y:S01]  /*16c0*/  STG.E.64 desc[UR6][R8.64], R2 ;  /* 0x0000000208007986 */ /* 0x000fe2000c101b06 */
[----:B-1----:R-:W-:-:S04]  /*16d0*/  LEA R12, P0, R0, UR4, 0x3 ;  /* 0x00000004000c7c11 */ /* 0x002fc8000f8018ff */
[----:B------:R-:W-:Y:S01]  /*16e0*/  LEA.HI.X R13, R0, UR5, RZ, 0x3, P0 ;  /* 0x00000005000d7c11 */ /* 0x000fe200080f1cff */
[----:B--2---:R-:W-:-:S07]  /*16f0*/  DMUL R10, R10, 0.000244140625 ;  /* 0x3f3000000a0a7828 */ /* 0x004fce0000000000 */
[----:B------:R-:W-:Y:S01]  /*1700*/  STG.E.64 desc[UR6][R12.64], R10 ;  /* 0x0000000a0c007986 */ /* 0x000fe2000c101b06 */
[----:B------:R-:W-:Y:S05]  /*1710*/  EXIT ;  /* 0x000000000000794d */ /* 0x000fea0003800000 */
.L_x_9:
[----:B------:R-:W-:-:S00]  /*1720*/  BRA `(.L_x_9) ;  /* 0xfffffffc00fc7947 */ /* 0x000fc0000383ffff */
[----:B------:R-:W-:-:S00]  /*1730*/  NOP ;  /* 0x0000000000007918 */ /* 0x000fc00000000000 */
        /* <DEDUP_REMOVED lines=12> */
.L_x_20:


//--------------------- .text._Z15gpu_monte_carloPfP17curandStateXORWOW --------------------------
	.section	.text._Z15gpu_monte_carloPfP17curandStateXORWOW,"ax",@progbits
	.align	128
        .global         _Z15gpu_monte_carloPfP17curandStateXORWOW
        .type           _Z15gpu_monte_carloPfP17curandStateXORWOW,@function
        .size           _Z15gpu_monte_carloPfP17curandStateXORWOW,(.L_x_21 - _Z15gpu_monte_carloPfP17curandStateXORWOW)
        .other          _Z15gpu_monte_carloPfP17curandStateXORWOW,@"STO_CUDA_ENTRY STV_DEFAULT"
_Z15gpu_monte_carloPfP17curandStateXORWOW:
.text._Z15gpu_monte_carloPfP17curandStateXORWOW:
        /* <DEDUP_REMOVED lines=13> */
[----:B------:R-:W-:Y:S02]  /*00d0*/  IMAD.MOV.U32 R7, RZ, RZ, 0x5efdb30c ;  /* 0x5efdb30cff077424 */ /* 0x000fe400078e00ff */
[----:B------:R-:W-:Y:S02]  /*00e0*/  IMAD.MOV.U32 R5, RZ, RZ, -0x75bd8fc ;  /* 0xf8a42704ff057424 */ /* 0x000fe400078e00ff */
        /* <DEDUP_REMOVED lines=18> */
.L_x_17:
        /* <DEDUP_REMOVED lines=8> */
.L_x_16:
[----:B------:R-:W-:Y:S01]  /*0290*/  IMAD.MOV.U32 R15, RZ, RZ, RZ ;  /* 0x000000ffff0f7224 */ /* 0x000fe200078e00ff */
[----:B0-----:R-:W-:Y:S02]  /*02a0*/  CS2R R2, SRZ ;  /* 0x0000000000027805 */ /* 0x001fe4000001ff00 */
[----:B------:R-:W-:Y:S01]  /*02b0*/  CS2R R4, SRZ ;  /* 0x0000000000047805 */ /* 0x000fe2000001ff00 */
[----:B------:R-:W-:-:S07]  /*02c0*/  IMAD.MOV.U32 R7, RZ, RZ, RZ ;  /* 0x000000ffff077224 */ /* 0x000fce00078e00ff */
.L_x_15:
[----:B------:R-:W0:Y:S02]  /*02d0*/  LDC.64 R10, c[0x0][0x388] ;  /* 0x0000e200ff0a7b82 */ /* 0x000e240000000a00 */
[----:B0-----:R-:W-:-:S04]  /*02e0*/  IMAD.WIDE.U32 R10, R0, 0x30, R10 ;  /* 0x00000030000a7825 */ /* 0x001fc800078e000a */
[----:B------:R-:W-:-:S05]  /*02f0*/  IMAD.WIDE.U32 R10, R15, 0x4, R10 ;  /* 0x000000040f0a7825 */ /* 0x000fca00078e000a */
[----:B------:R0:W5:Y:S01]  /*0300*/  LDG.E R16, desc[UR6][R10.64+0x4] ;  /* 0x000004060a107981 */ /* 0x000162000c1e1900 */
[----:B------:R-:W-:-:S07]  /*0310*/  IMAD.MOV.U32 R17, RZ, RZ, RZ ;  /* 0x000000ffff117224 */ /* 0x000fce00078e00ff */
.L_x_14:
        /* <DEDUP_REMOVED lines=186> */
.L_x_13:
[----:B------:R-:W-:Y:S05]  /*0ec0*/  BSYNC.RECONVERGENT B1 ;  /* 0x0000000000017941 */ /* 0x000fea0003800200 */
.L_x_12:
[----:B------:R-:W-:Y:S01]  /*0ed0*/  ISETP.GT.U32.AND P0, PT, R12, 0x3, PT ;  /* 0x000000030c00780c */ /* 0x000fe20003f04070 */
[----:B------:R-:W-:Y:S01]  /*0ee0*/  VIADD R6, R6, 0x1 ;  /* 0x0000000106067836 */ /* 0x000fe20000000000 */
[--C-:B------:R-:W-:Y:S02]  /*0ef0*/  SHF.R.U64 R12, R12, 0x2, R13.reuse ;  /* 0x000000020c0c7819 */ /* 0x100fe4000000120d */
[----:B------:R-:W-:Y:S02]  /*0f00*/  ISETP.GT.U32.AND.EX P0, PT, R13, RZ, PT, P0 ;  /* 0x000000ff0d00720c */ /* 0x000fe40003f04100 */
[----:B------:R-:W-:-:S11]  /*0f10*/  SHF.R.U32.HI R13, RZ, 0x2, R13 ;  /* 0x00000002ff0d7819 */ /* 0x000fd6000001160d */
[----:B------:R-:W-:Y:S05]  /*0f20*/  @P0 BRA `(.L_x_17) ;  /* 0xfffffff000b80947 */ /* 0x000fea000383ffff */
.L_x_11:
[----:B------:R-:W-:Y:S05]  /*0f30*/  BSYNC.RECONVERGENT B0 ;  /* 0x0000000000007941 */ /* 0x000fea0003800200 */
.L_x_10:
        /* <DEDUP_REMOVED lines=8> */
.L_x_18:
[----:B------:R-:W-:Y:S01]  /*0fc0*/  SHF.R.U32.HI R12, RZ, 0x2, R7 ;  /* 0x00000002ff0c7819 */ /* 0x000fe20000011607 */
[----:B------:R-:W-:Y:S01]  /*0fd0*/  UIADD3 UR4, UPT, UPT, UR4, 0x4, URZ ;  /* 0x0000000404047890 */ /* 0x000fe2000fffe0ff */
[----:B------:R-:W-:Y:S02]  /*0fe0*/  SHF.R.U32.HI R13, RZ, 0x2, R4 ;  /* 0x00000002ff0d7819 */ /* 0x000fe40000011604 */
        /* <DEDUP_REMOVED lines=9> */
[----:B------:R-:W-:Y:S01]  /*1080*/  IMAD.SHL.U32 R4, R11, 0x10, RZ ;  /* 0x000000100b047824 */ /* 0x000fe200078e00ff */
[----:B------:R-:W-:-:S04]  /*1090*/  LOP3.LUT R12, R12, R5, RZ, 0x3c, !PT ;  /* 0x000000050c0c7212 */ /* 0x000fc800078e3cff */
[----:B------:R-:W-:Y:S02]  /*10a0*/  LOP3.LUT R4, R13, R7, R4, 0x96, !PT ;  /* 0x000000070d047212 */ /* 0x000fe400078e9604 */
[----:B------:R-:W-:Y:S02]  /*10b0*/  SHF.R.U32.HI R13, RZ, 0x2, R2 ;  /* 0x00000002ff0d7819 */ /* 0x000fe40000011602 */
[----:B------:R-:W-:Y:S01]  /*10c0*/  LOP3.LUT R5, R4, R11, RZ, 0x3c, !PT ;  /* 0x0000000b04057212 */ /* 0x000fe200078e3cff */
[----:B------:R-:W-:Y:S01]  /*10d0*/  IMAD.SHL.U32 R4, R12, 0x2, RZ ;  /* 0x000000020c047824 */ /* 0x000fe200078e00ff */
[----:B------:R-:W-:Y:S02]  /*10e0*/  LOP3.LUT R2, R13, R2, RZ, 0x3c, !PT ;  /* 0x000000020d027212 */ /* 0x000fe400078e3cff */
[--C-:B------:R-:W-:Y:S01]  /*10f0*/  SHF.R.U32.HI R14, RZ, 0x2, R5.reuse ;  /* 0x00000002ff0e7819 */ /* 0x100fe20000011605 */
[----:B------:R-:W-:Y:S01]  /*1100*/  IMAD.SHL.U32 R7, R5, 0x10, RZ ;  /* 0x0000001005077824 */ /* 0x000fe200078e00ff */
[----:B------:R-:W-:-:S02]  /*1110*/  IADD3 R15, PT, PT, R6, 0x587c5, R5 ;  /* 0x000587c5060f7810 */ /* 0x000fc40007ffe005 */
[-C--:B------:R-:W-:Y:S02]  /*1120*/  LOP3.LUT R14, R14, R5.reuse, RZ, 0x3c, !PT ;  /* 0x000000050e0e7212 */ /* 0x080fe400078e3cff */
[----:B------:R-:W-:Y:S02]  /*1130*/  LOP3.LUT R4, R12, R4, R7, 0x96, !PT ;  /* 0x000000040c047212 */ /* 0x000fe400078e9607 */
[----:B------:R-:W-:Y:S02]  /*1140*/  SHF.R.U32.HI R12, RZ, 0x2, R3 ;  /* 0x00000002ff0c7819 */ /* 0x000fe40000011603 */
[----:B------:R-:W-:Y:S01]  /*1150*/  LOP3.LUT R13, R4, R5, RZ, 0x3c, !PT ;  /* 0x00000005040d7212 */ /* 0x000fe200078e3cff */
[----:B------:R-:W-:Y:S01]  /*1160*/  IMAD.SHL.U32 R4, R2, 0x2, RZ ;  /* 0x0000000202047824 */ /* 0x000fe200078e00ff */
[----:B------:R-:W-:-:S03]  /*1170*/  LOP3.LUT R12, R12, R3, RZ, 0x3c, !PT ;  /* 0x000000030c0c7212 */ /* 0x000fc600078e3cff */
[----:B------:R-:W-:-:S05]  /*1180*/  IMAD.SHL.U32 R7, R13, 0x10, RZ ;  /* 0x000000100d077824 */ /* 0x000fca00078e00ff */
[----:B------:R-:W-:Y:S01]  /*1190*/  LOP3.LUT R4, R2, R4, R7, 0x96, !PT ;  /* 0x0000000402047212 */ /* 0x000fe200078e9607 */
[----:B------:R-:W-:-:S03]  /*11a0*/  IMAD.SHL.U32 R2, R12, 0x2, RZ ;  /* 0x000000020c027824 */ /* 0x000fc600078e00ff */
[----:B------:R-:W-:Y:S02]  /*11b0*/  LOP3.LUT R7, R4, R13, RZ, 0x3c, !PT ;  /* 0x0000000d04077212 */ /* 0x000fe400078e3cff */
[----:B------:R-:W-:Y:S02]  /*11c0*/  SHF.R.U32.HI R4, RZ, 0x2, R11 ;  /* 0x00000002ff047819 */ /* 0x000fe4000001160b */
[----:B------:R-:W-:Y:S01]  /*11d0*/  IADD3 R17, PT, PT, R6, 0x10974f, R7 ;  /* 0x0010974f06117810 */ /* 0x000fe20007ffe007 */
[----:B------:R-:W-:-:S03]  /*11e0*/  IMAD.SHL.U32 R3, R7, 0x10, RZ ;  /* 0x0000001007037824 */ /* 0x000fc600078e00ff */
[----:B------:R-:W-:Y:S02]  /*11f0*/  I2FP.F32.U32 R18, R17 ;  /* 0x0000001100127245 */ /* 0x000fe40000201000 */
[----:B------:R-:W-:Y:S02]  /*1200*/  LOP3.LUT R2, R12, R2, R3, 0x96, !PT ;  /* 0x000000020c027212 */ /* 0x000fe400078e9603 */
[----:B------:R-:W-:Y:S02]  /*1210*/  LOP3.LUT R3, R4, R11, RZ, 0x3c, !PT ;  /* 0x0000000b04037212 */ /* 0x000fe400078e3cff */
[----:B------:R-:W-:-:S03]  /*1220*/  LOP3.LUT R4, R2, R7, RZ, 0x3c, !PT ;  /* 0x0000000702047212 */ /* 0x000fc600078e3cff */
[----:B------:R-:W-:Y:S02]  /*1230*/  IMAD.SHL.U32 R12, R3, 0x2, RZ ;  /* 0x00000002030c7824 */ /* 0x000fe400078e00ff */
[----:B------:R-:W-:-:S05]  /*1240*/  IMAD.SHL.U32 R2, R4, 0x10, RZ ;  /* 0x0000001004027824 */ /* 0x000fca00078e00ff */
[----:B------:R-:W-:Y:S01]  /*1250*/  LOP3.LUT R3, R3, R12, R2, 0x96, !PT ;  /* 0x0000000c03037212 */ /* 0x000fe200078e9602 */
[----:B------:R-:W-:Y:S01]  /*1260*/  IMAD.IADD R2, R11, 0x1, R6 ;  /* 0x000000010b027824 */ /* 0x000fe200078e0206 */
[----:B------:R-:W-:Y:S01]  /*1270*/  I2FP.F32.U32 R12, R15 ;  /* 0x0000000f000c7245 */ /* 0x000fe20000201000 */
[----:B------:R-:W-:Y:S01]  /*1280*/  IMAD.MOV.U32 R11, RZ, RZ, 0x2f800000 ;  /* 0x2f800000ff0b7424 */ /* 0x000fe200078e00ff */
[----:B------:R-:W-:Y:S02]  /*1290*/  LOP3.LUT R5, R3, R4, RZ, 0x3c, !PT ;  /* 0x0000000403057212 */ /* 0x000fe400078e3cff */
[----:B------:R-:W-:Y:S01]  /*12a0*/  I2FP.F32.U32 R16, R2 ;  /* 0x0000000200107245 */ /* 0x000fe20000201000 */
[----:B------:R-:W-:Y:S02]  /*12b0*/  IMAD.SHL.U32 R2, R14, 0x2, RZ ;  /* 0x000000020e027824 */ /* 0x000fe400078e00ff */
[-C--:B------:R-:W-:Y:S01]  /*12c0*/  FFMA R15, R12, R11.reuse, 1.1641532182693481445e-10 ;  /* 0x2f0000000c0f7423 */ /* 0x080fe2000000000b */
[----:B------:R-:W-:Y:S01]  /*12d0*/  IMAD.SHL.U32 R3, R5, 0x10, RZ ;  /* 0x0000001005037824 */ /* 0x000fe200078e00ff */
[----:B------:R-:W-:Y:S01]  /*12e0*/  SHF.R.U32.HI R12, RZ, 0x2, R13 ;  /* 0x00000002ff0c7819 */ /* 0x000fe2000001160d */
[----:B------:R-:W-:Y:S01]  /*12f0*/  FFMA R16, R16, R11, 1.1641532182693481445e-10 ;  /* 0x2f00000010107423 */ /* 0x000fe2000000000b */
[----:B------:R-:W-:Y:S01]  /*1300*/  FMUL R15, R15, R15 ;  /* 0x0000000f0f0f7220 */ /* 0x000fe20000400000 */
[----:B------:R-:W-:Y:S01]  /*1310*/  FFMA R18, R18, R11, 1.1641532182693481445e-10 ;  /* 0x2f00000012127423 */ /* 0x000fe2000000000b */
[----:B------:R-:W-:-:S02]  /*1320*/  LOP3.LUT R2, R14, R2, R3, 0x96, !PT ;  /* 0x000000020e027212 */ /* 0x000fc400078e9603 */
[----:B------:R-:W-:Y:S01]  /*1330*/  LOP3.LUT R12, R12, R13, RZ, 0x3c, !PT ;  /* 0x0000000d0c0c7212 */ /* 0x000fe200078e3cff */
[----:B------:R-:W-:Y:S01]  /*1340*/  FFMA R15, R16, R16, R15 ;  /* 0x00000010100f7223 */ /* 0x000fe2000000000f */
[----:B------:R-:W-:Y:S02]  /*1350*/  LOP3.LUT R2, R2, R5, RZ, 0x3c, !PT ;  /* 0x0000000502027212 */ /* 0x000fe400078e3cff */
[----:B------:R-:W-:Y:S01]  /*1360*/  IADD3 R14, PT, PT, R6, 0xb0f8a, R13 ;  /* 0x000b0f8a060e7810 */ /* 0x000fe20007ffe00d */
[----:B------:R-:W-:Y:S01]  /*1370*/  IMAD.SHL.U32 R13, R12, 0x2, RZ ;  /* 0x000000020c0d7824 */ /* 0x000fe200078e00ff */
[----:B------:R-:W-:Y:S01]  /*1380*/  FSETP.GTU.AND P0, PT, R15, 1, PT ;  /* 0x3f8000000f00780b */ /* 0x000fe20003f0c000 */
[----:B------:R-:W-:Y:S01]  /*1390*/  IMAD.SHL.U32 R3, R2, 0x10, RZ ;  /* 0x0000001002037824 */ /* 0x000fe200078e00ff */
[----:B------:R-:W-:-:S04]  /*13a0*/  I2FP.F32.U32 R14, R14 ;  /* 0x0000000e000e7245 */ /* 0x000fc80000201000 */
[----:B------:R-:W-:Y:S01]  /*13b0*/  LOP3.LUT R3, R12, R13, R3, 0x96, !PT ;  /* 0x0000000d0c037212 */ /* 0x000fe200078e9603 */
[----:B------:R-:W-:Y:S01]  /*13c0*/  FFMA R14, R14, R11, 1.1641532182693481445e-10 ;  /* 0x2f0000000e0e7423 */ /* 0x000fe2000000000b */
[----:B------:R-:W-:Y:S02]  /*13d0*/  IADD3 R13, PT, PT, R6, 0x1ba6d9, R5 ;  /* 0x001ba6d9060d7810 */ /* 0x000fe40007ffe005 */
[----:B------:R-:W-:Y:S02]  /*13e0*/  LOP3.LUT R3, R3, R2, RZ, 0x3c, !PT ;  /* 0x0000000203037212 */ /* 0x000fe400078e3cff */
[----:B------:R-:W-:Y:S01]  /*13f0*/  I2FP.F32.U32 R16, R13 ;  /* 0x0000000d00107245 */ /* 0x000fe20000201000 */
[----:B------:R-:W-:Y:S01]  /*1400*/  FMUL R13, R18, R18 ;  /* 0x00000012120d7220 */ /* 0x000fe20000400000 */
[C---:B------:R-:W-:Y:S02]  /*1410*/  IADD3 R12, PT, PT, R6.reuse, 0x161f14, R4 ;  /* 0x00161f14060c7810 */ /* 0x040fe40007ffe004 */
[----:B------:R-:W-:Y:S01]  /*1420*/  IADD3 R17, PT, PT, R6, 0x26b663, R3 ;  /* 0x0026b66306117810 */ /* 0x000fe20007ffe003 */
[----:B------:R-:W-:Y:S01]  /*1430*/  FFMA R16, R16, R11, 1.1641532182693481445e-10 ;  /* 0x2f00000010107423 */ /* 0x000fe2000000000b */
[----:B------:R-:W-:Y:S01]  /*1440*/  FFMA R13, R14, R14, R13 ;  /* 0x0000000e0e0d7223 */ /* 0x000fe2000000000d */
[----:B------:R-:W-:-:S02]  /*1450*/  I2FP.F32.U32 R12, R12 ;  /* 0x0000000c000c7245 */ /* 0x000fc40000201000 */
[----:B------:R-:W-:Y:S01]  /*1460*/  FMUL R15, R16, R16 ;  /* 0x00000010100f7220 */ /* 0x000fe20000400000 */
[C---:B------:R-:W-:Y:S01]  /*1470*/  IADD3 R14, PT, PT, R6.reuse, 0x212e9e, R2 ;  /* 0x00212e9e060e7810 */ /* 0x040fe20007ffe002 */
[----:B------:R-:W-:Y:S01]  /*1480*/  VIADD R6, R6, 0x2c3e28 ;  /* 0x002c3e2806067836 */ /* 0x000fe20000000000 */
[----:B------:R-:W-:Y:S01]  /*1490*/  I2FP.F32.U32 R16, R17 ;  /* 0x0000001100107245 */ /* 0x000fe20000201000 */
[-C--:B------:R-:W-:Y:S01]  /*14a0*/  FFMA R12, R12, R11.reuse, 1.1641532182693481445e-10 ;  /* 0x2f0000000c0c7423 */ /* 0x080fe2000000000b */
[----:B------:R-:W-:Y:S02]  /*14b0*/  I2FP.F32.U32 R14, R14 ;  /* 0x0000000e000e7245 */ /* 0x000fe40000201000 */
[----:B------:R-:W-:Y:S01]  /*14c0*/  FSETP.GTU.AND P1, PT, R13, 1, PT ;  /* 0x3f8000000d00780b */ /* 0x000fe20003f2c000 */
[-C--:B------:R-:W-:Y:S01]  /*14d0*/  FFMA R16, R16, R11.reuse, 1.1641532182693481445e-10 ;  /* 0x2f00000010107423 */ /* 0x080fe2000000000b */
[----:B------:R-:W-:Y:S01]  /*14e0*/  FFMA R15, R12, R12, R15 ;  /* 0x0000000c0c0f7223 */ /* 0x000fe2000000000f */
[----:B------:R-:W-:Y:S01]  /*14f0*/  FFMA R14, R14, R11, 1.1641532182693481445e-10 ;  /* 0x2f0000000e0e7423 */ /* 0x000fe2000000000b */
[----:B------:R-:W-:-:S02]  /*1500*/  VIADD R13, R10, 0x1 ;  /* 0x000000010a0d7836 */ /* 0x000fc40000000000 */
[----:B------:R-:W-:Y:S01]  /*1510*/  FMUL R11, R16, R16 ;  /* 0x00000010100b7220 */ /* 0x000fe20000400000 */
[----:B------:R-:W-:Y:S01]  /*1520*/  @P0 IMAD.MOV R13, RZ, RZ, R10 ;  /* 0x000000ffff0d0224 */ /* 0x000fe200078e020a */
[----:B------:R-:W-:Y:S02]  /*1530*/  FSETP.GTU.AND P0, PT, R15, 1, PT ;  /* 0x3f8000000f00780b */ /* 0x000fe40003f0c000 */
[----:B------:R-:W-:Y:S01]  /*1540*/  FFMA R11, R14, R14, R11 ;  /* 0x0000000e0e0b7223 */ /* 0x000fe2000000000b */
[----:B------:R-:W-:Y:S02]  /*1550*/  VIADD R10, R13, 0x1 ;  /* 0x000000010d0a7836 */ /* 0x000fe40000000000 */
[----:B------:R-:W-:Y:S02]  /*1560*/  @P1 IMAD.MOV R10, RZ, RZ, R13 ;  /* 0x000000ffff0a1224 */ /* 0x000fe400078e020d */
[----:B------:R-:W-:Y:S02]  /*1570*/  FSETP.GTU.AND P1, PT, R11, 1, PT ;  /* 0x3f8000000b00780b */ /* 0x000fe40003f2c000 */
[----:B------:R-:W-:-:S04]  /*1580*/  VIADD R11, R10, 0x1 ;  /* 0x000000010a0b7836 */ /* 0x000fc80000000000 */
[----:B------:R-:W-:-:S04]  /*1590*/  @P0 IMAD.MOV R11, RZ, RZ, R10 ;  /* 0x000000ffff0b0224 */ /* 0x000fc800078e020a */
[----:B------:R-:W-:-:S03]  /*15a0*/  VIADD R10, R11, 0x1 ;  /* 0x000000010b0a7836 */ /* 0x000fc60000000000 */
[----:B------:R-:W-:Y:S01]  /*15b0*/  @P1 IMAD.MOV R10, RZ, RZ, R11 ;  /* 0x000000ffff0a1224 */ /* 0x000fe200078e020b */
[----:B------:R-:W-:Y:S06]  /*15c0*/  BRA.U UP0, `(.L_x_18) ;  /* 0xfffffff9007c7547 */ /* 0x000fec000b83ffff */
[----:B------:R-:W1:Y:S01]  /*15d0*/  LDCU.64 UR4, c[0x0][0x380] ;  /* 0x00007000ff0477ac */ /* 0x000e620008000a00 */
[----:B------:R-:W-:Y:S01]  /*15e0*/  I2FP.F32.U32 R6, R10 ;  /* 0x0000000a00067245 */ /* 0x000fe20000201000 */
[----:B------:R-:W-:Y:S04]  /*15f0*/  STG.E.64 desc[UR6][R8.64+0x8], R4 ;  /* 0x0000080408007986 */ /* 0x000fe8000c101b06 */
[----:B------:R-:W-:Y:S01]  /*1600*/  FMUL R12, R6, 4 ;  /* 0x40800000060c7820 */ /* 0x000fe20000400000 */
[----:B------:R-:W-:Y:S01]  /*1610*/  IMAD.MOV.U32 R6, RZ, RZ, -0x1d6e9df1 ;  /* 0xe291620fff067424 */ /* 0x000fe200078e00ff */
[----:B------:R-:W-:Y:S02]  /*1620*/  STG.E.64 desc[UR6][R8.64+0x10], R2 ;  /* 0x0000100208007986 */ /* 0x000fe4000c101b06 */
[----:B------:R-:W-:-:S02]  /*1630*/  FMUL R13, R12, 0.000244140625 ;  /* 0x398000000c0d7820 */ /* 0x000fc40000400000 */
[----:B------:R-:W-:Y:S01]  /*1640*/  STG.E.64 desc[UR6][R8.64], R6 ;  /* 0x0000000608007986 */ /* 0x000fe2000c101b06 */
[----:B-1----:R-:W-:-:S04]  /*1650*/  LEA R10, P0, R0, UR4, 0x2 ;  /* 0x00000004000a7c11 */ /* 0x002fc8000f8010ff */
[----:B------:R-:W-:-:S05]  /*1660*/  LEA.HI.X R11, R0, UR5, RZ, 0x2, P0 ;  /* 0x00000005000b7c11 */ /* 0x000fca00080f14ff */
[----:B------:R-:W-:Y:S01]  /*1670*/  STG.E desc[UR6][R10.64], R13 ;  /* 0x0000000d0a007986 */ /* 0x000fe2000c101906 */
[----:B------:R-:W-:Y:S05]  /*1680*/  EXIT ;  /* 0x000000000000794d */ /* 0x000fea0003800000 */
.L_x_19:
        /* <DEDUP_REMOVED lines=15> */
.L_x_21:


//--------------------- .nv.global.init           --------------------------
	.section	.nv.global.init,"aw",@progbits
	.align	4
.nv.global.init:
	.type		mrg32k3aM1SubSeq,@object
	.size		mrg32k3aM1SubSeq,(mrg32k3aM2SubSeq - mrg32k3aM1SubSeq)
mrg32k3aM1SubSeq:
        /*0000*/ 	.byte	0x0b, 0xcc, 0xee, 0x04, 0x73, 0x29, 0x8b, 0x6f, 0xf6, 0x53, 0x03, 0xf6, 0x23, 0xf6, 0xea, 0xda
        /* <DEDUP_REMOVED lines=125> */
	.type		mrg32k3aM2SubSeq,@object
	.size		mrg32k3aM2SubSeq,(mrg32k3aM1 - mrg32k3aM2SubSeq)
mrg32k3aM2SubSeq:
        /* <DEDUP_REMOVED lines=126> */
	.type		mrg32k3aM1,@object
	.size		mrg32k3aM1,(mrg32k3aM1Seq - mrg32k3aM1)
mrg32k3aM1:
        /* <DEDUP_REMOVED lines=144> */
	.type		mrg32k3aM1Seq,@object
	.size		mrg32k3aM1Seq,(mrg32k3aM2 - mrg32k3aM1Seq)
mrg32k3aM1Seq:
        /* <DEDUP_REMOVED lines=144> */
	.type		mrg32k3aM2,@object
	.size		mrg32k3aM2,(mrg32k3aM2Seq - mrg32k3aM2)
mrg32k3aM2:
        /* <DEDUP_REMOVED lines=144> */
	.type		mrg32k3aM2Seq,@object
	.size		mrg32k3aM2Seq,(precalc_xorwow_matrix - mrg32k3aM2Seq)
mrg32k3aM2Seq:
        /* <DEDUP_REMOVED lines=144> */
	.type		precalc_xorwow_matrix,@object
	.size		precalc_xorwow_matrix,(precalc_xorwow_offset_matrix - precalc_xorwow_matrix)
precalc_xorwow_matrix:
        /* <DEDUP_REMOVED lines=6400> */
	.type		precalc_xorwow_offset_matrix,@object
	.size		precalc_xorwow_offset_matrix,(.L_1 - precalc_xorwow_offset_matrix)
precalc_xorwow_offset_matrix:
        /* <DEDUP_REMOVED lines=6400> */
.L_1:


//--------------------- .nv.shared.reserved.0     --------------------------
	.section	.nv.shared.reserved.0,"aw",@nobits
	.weak		__nv_reservedSMEM_offset_0_alias
	.size		__nv_reservedSMEM_offset_0_alias, 0, 64
	.other		__nv_reservedSMEM_offset_0_alias,@"STO_CUDA_RESERVED_SHARED STV_DEFAULT"
__nv_reservedSMEM_offset_0_alias:
	.zero		0
	.zero		64


//--------------------- .nv.constant0._Z17gpu_monte_carlo_dPdP17curandStateXORWOW --------------------------
	.section	.nv.constant0._Z17gpu_monte_carlo_dPdP17curandStateXORWOW,"a",@progbits
	.sectionflags	@""
	.align	4
.nv.constant0._Z17gpu_monte_carlo_dPdP17curandStateXORWOW:
	.zero		912


//--------------------- .nv.constant0._Z15gpu_monte_carloPfP17curandStateXORWOW --------------------------
	.section	.nv.constant0._Z15gpu_monte_carloPfP17curandStateXORWOW,"a",@progbits
	.sectionflags	@""
	.align	4
.nv.constant0._Z15gpu_monte_carloPfP17curandStateXORWOW:
	.zero		912


//--------------------- SYMBOLS --------------------------

	.type		.nv.reservedSmem.offset0,@object
	.size		.nv.reservedSmem.offset0,0x4
